//
// Generated by NVIDIA NVVM Compiler
//
// Compiler Build ID: CL-36424714
// Cuda compilation tools, release 13.0, V13.0.88
// Based on NVVM 20.0.0
//

.version 9.0
.target sm_100
.address_size 64

	// .globl	_Z16lu_decompositionPfS_S_i

.visible .entry _Z16lu_decompositionPfS_S_i(
	.param .u64 .ptr .align 1 _Z16lu_decompositionPfS_S_i_param_0,
	.param .u64 .ptr .align 1 _Z16lu_decompositionPfS_S_i_param_1,
	.param .u64 .ptr .align 1 _Z16lu_decompositionPfS_S_i_param_2,
	.param .u32 _Z16lu_decompositionPfS_S_i_param_3
)
{
	.reg .pred 	%p<54>;
	.reg .b16 	%rs<19>;
	.reg .b32 	%r<206>;
	.reg .b32 	%f<203>;
	.reg .b64 	%rd<147>;

	ld.param.u64 	%rd9, [_Z16lu_decompositionPfS_S_i_param_0];
	ld.param.u64 	%rd10, [_Z16lu_decompositionPfS_S_i_param_1];
	ld.param.u64 	%rd11, [_Z16lu_decompositionPfS_S_i_param_2];
	ld.param.u32 	%r84, [_Z16lu_decompositionPfS_S_i_param_3];
	cvta.to.global.u64 	%rd1, %rd11;
	cvta.to.global.u64 	%rd2, %rd10;
	cvta.to.global.u64 	%rd3, %rd9;
	mov.u32 	%r1, %tid.x;
	setp.lt.s32 	%p2, %r84, 1;
	@%p2 bra 	$L__BB0_47;
	mul.lo.s32 	%r2, %r84, %r1;
	add.s32 	%r86, %r2, %r1;
	mul.wide.u32 	%rd12, %r86, 4;
	add.s64 	%rd4, %rd3, %rd12;
	add.s64 	%rd5, %rd2, %rd12;
	add.s32 	%r3, %r84, -1;
	add.s32 	%r4, %r84, -2;
	cvt.u16.u32 	%rs1, %r84;
	and.b32  	%r5, %r84, 15;
	and.b32  	%r6, %r84, 7;
	and.b32  	%r7, %r84, 2147483632;
	and.b32  	%r8, %r84, 3;
	shl.b32 	%r9, %r84, 3;
	mov.b32 	%r175, 0;
	mov.b16 	%rs17, 0;
	mov.u16 	%rs18, %rs17;
$L__BB0_2:
	mov.u32 	%r10, %r175;
	setp.ne.s32 	%p3, %r1, 0;
	xor.b16  	%rs10, %rs17, 3;
	add.s16 	%rs5, %rs10, %rs1;
	not.b16 	%rs11, %rs18;
	add.s16 	%rs12, %rs11, %rs1;
	cvt.u32.u16 	%r87, %rs12;
	and.b32  	%r11, %r87, 7;
	add.s32 	%r12, %r11, -1;
	sub.s32 	%r13, %r3, %r10;
	sub.s32 	%r14, %r4, %r10;
	@%p3 bra 	$L__BB0_30;
	add.s32 	%r191, %r10, 1;
	setp.ge.s32 	%p4, %r191, %r84;
	mov.u32 	%r196, %r10;
	@%p4 bra 	$L__BB0_16;
	setp.lt.u32 	%p5, %r14, 7;
	mov.u32 	%r196, %r10;
	@%p5 bra 	$L__BB0_8;
	add.s32 	%r89, %r10, 2;
	mad.lo.s32 	%r184, %r84, %r89, %r10;
	add.s32 	%r90, %r10, 3;
	mad.lo.s32 	%r183, %r84, %r90, %r10;
	add.s32 	%r91, %r10, 4;
	mad.lo.s32 	%r182, %r84, %r91, %r10;
	add.s32 	%r92, %r10, 5;
	mad.lo.s32 	%r181, %r84, %r92, %r10;
	add.s32 	%r93, %r10, 6;
	mad.lo.s32 	%r180, %r84, %r93, %r10;
	add.s32 	%r94, %r10, 7;
	mad.lo.s32 	%r179, %r84, %r94, %r10;
	add.s32 	%r95, %r10, 8;
	mad.lo.s32 	%r178, %r84, %r95, %r10;
	mad.lo.s32 	%r177, %r84, %r191, %r10;
	and.b32  	%r96, %r13, -8;
	neg.s32 	%r176, %r96;
	mov.u32 	%r185, %r10;
	mov.u32 	%r196, %r10;
$L__BB0_6:
	.pragma "nounroll";
	add.s32 	%r97, %r185, 1;
	mul.wide.u32 	%rd13, %r177, 4;
	add.s64 	%rd14, %rd3, %rd13;
	ld.global.f32 	%f1, [%rd14];
	abs.f32 	%f2, %f1;
	mad.lo.s32 	%r98, %r196, %r84, %r10;
	mul.wide.s32 	%rd15, %r98, 4;
	add.s64 	%rd16, %rd3, %rd15;
	ld.global.f32 	%f3, [%rd16];
	abs.f32 	%f4, %f3;
	setp.gt.f32 	%p6, %f2, %f4;
	selp.b32 	%r99, %r97, %r196, %p6;
	mul.wide.u32 	%rd17, %r184, 4;
	add.s64 	%rd18, %rd3, %rd17;
	ld.global.f32 	%f5, [%rd18];
	abs.f32 	%f6, %f5;
	mad.lo.s32 	%r100, %r99, %r84, %r10;
	mul.wide.s32 	%rd19, %r100, 4;
	add.s64 	%rd20, %rd3, %rd19;
	ld.global.f32 	%f7, [%rd20];
	abs.f32 	%f8, %f7;
	setp.gt.f32 	%p7, %f6, %f8;
	add.s32 	%r101, %r185, 2;
	selp.b32 	%r102, %r101, %r99, %p7;
	mul.wide.u32 	%rd21, %r183, 4;
	add.s64 	%rd22, %rd3, %rd21;
	ld.global.f32 	%f9, [%rd22];
	abs.f32 	%f10, %f9;
	mad.lo.s32 	%r103, %r102, %r84, %r10;
	mul.wide.s32 	%rd23, %r103, 4;
	add.s64 	%rd24, %rd3, %rd23;
	ld.global.f32 	%f11, [%rd24];
	abs.f32 	%f12, %f11;
	setp.gt.f32 	%p8, %f10, %f12;
	add.s32 	%r104, %r185, 3;
	selp.b32 	%r105, %r104, %r102, %p8;
	mul.wide.u32 	%rd25, %r182, 4;
	add.s64 	%rd26, %rd3, %rd25;
	ld.global.f32 	%f13, [%rd26];
	abs.f32 	%f14, %f13;
	mad.lo.s32 	%r106, %r105, %r84, %r10;
	mul.wide.s32 	%rd27, %r106, 4;
	add.s64 	%rd28, %rd3, %rd27;
	ld.global.f32 	%f15, [%rd28];
	abs.f32 	%f16, %f15;
	setp.gt.f32 	%p9, %f14, %f16;
	add.s32 	%r107, %r185, 4;
	selp.b32 	%r108, %r107, %r105, %p9;
	mul.wide.u32 	%rd29, %r181, 4;
	add.s64 	%rd30, %rd3, %rd29;
	ld.global.f32 	%f17, [%rd30];
	abs.f32 	%f18, %f17;
	mad.lo.s32 	%r109, %r108, %r84, %r10;
	mul.wide.s32 	%rd31, %r109, 4;
	add.s64 	%rd32, %rd3, %rd31;
	ld.global.f32 	%f19, [%rd32];
	abs.f32 	%f20, %f19;
	setp.gt.f32 	%p10, %f18, %f20;
	add.s32 	%r110, %r185, 5;
	selp.b32 	%r111, %r110, %r108, %p10;
	mul.wide.u32 	%rd33, %r180, 4;
	add.s64 	%rd34, %rd3, %rd33;
	ld.global.f32 	%f21, [%rd34];
	abs.f32 	%f22, %f21;
	mad.lo.s32 	%r112, %r111, %r84, %r10;
	mul.wide.s32 	%rd35, %r112, 4;
	add.s64 	%rd36, %rd3, %rd35;
	ld.global.f32 	%f23, [%rd36];
	abs.f32 	%f24, %f23;
	setp.gt.f32 	%p11, %f22, %f24;
	add.s32 	%r113, %r185, 6;
	selp.b32 	%r114, %r113, %r111, %p11;
	mul.wide.u32 	%rd37, %r179, 4;
	add.s64 	%rd38, %rd3, %rd37;
	ld.global.f32 	%f25, [%rd38];
	abs.f32 	%f26, %f25;
	mad.lo.s32 	%r115, %r114, %r84, %r10;
	mul.wide.s32 	%rd39, %r115, 4;
	add.s64 	%rd40, %rd3, %rd39;
	ld.global.f32 	%f27, [%rd40];
	abs.f32 	%f28, %f27;
	setp.gt.f32 	%p12, %f26, %f28;
	add.s32 	%r116, %r185, 7;
	selp.b32 	%r117, %r116, %r114, %p12;
	mul.wide.u32 	%rd41, %r178, 4;
	add.s64 	%rd42, %rd3, %rd41;
	ld.global.f32 	%f29, [%rd42];
	abs.f32 	%f30, %f29;
	mad.lo.s32 	%r118, %r117, %r84, %r10;
	mul.wide.s32 	%rd43, %r118, 4;
	add.s64 	%rd44, %rd3, %rd43;
	ld.global.f32 	%f31, [%rd44];
	abs.f32 	%f32, %f31;
	setp.gt.f32 	%p13, %f30, %f32;
	add.s32 	%r185, %r185, 8;
	selp.b32 	%r196, %r185, %r117, %p13;
	add.s32 	%r184, %r184, %r9;
	add.s32 	%r183, %r183, %r9;
	add.s32 	%r182, %r182, %r9;
	add.s32 	%r181, %r181, %r9;
	add.s32 	%r180, %r180, %r9;
	add.s32 	%r179, %r179, %r9;
	add.s32 	%r178, %r178, %r9;
	add.s32 	%r177, %r177, %r9;
	add.s32 	%r176, %r176, 8;
	setp.ne.s32 	%p14, %r176, 0;
	@%p14 bra 	$L__BB0_6;
	add.s32 	%r191, %r185, 1;
$L__BB0_8:
	and.b32  	%r119, %r13, 7;
	setp.eq.s32 	%p15, %r119, 0;
	@%p15 bra 	$L__BB0_16;
	setp.lt.u32 	%p16, %r12, 3;
	@%p16 bra 	$L__BB0_11;
	mad.lo.s32 	%r121, %r191, %r84, %r10;
	mul.wide.u32 	%rd45, %r121, 4;
	add.s64 	%rd46, %rd3, %rd45;
	ld.global.f32 	%f33, [%rd46];
	abs.f32 	%f34, %f33;
	mad.lo.s32 	%r122, %r196, %r84, %r10;
	mul.wide.s32 	%rd47, %r122, 4;
	add.s64 	%rd48, %rd3, %rd47;
	ld.global.f32 	%f35, [%rd48];
	abs.f32 	%f36, %f35;
	setp.gt.f32 	%p17, %f34, %f36;
	selp.b32 	%r123, %r191, %r196, %p17;
	add.s32 	%r124, %r191, 1;
	add.s32 	%r125, %r121, %r84;
	mul.wide.u32 	%rd49, %r125, 4;
	add.s64 	%rd50, %rd3, %rd49;
	ld.global.f32 	%f37, [%rd50];
	abs.f32 	%f38, %f37;
	mad.lo.s32 	%r126, %r123, %r84, %r10;
	mul.wide.s32 	%rd51, %r126, 4;
	add.s64 	%rd52, %rd3, %rd51;
	ld.global.f32 	%f39, [%rd52];
	abs.f32 	%f40, %f39;
	setp.gt.f32 	%p18, %f38, %f40;
	selp.b32 	%r127, %r124, %r123, %p18;
	add.s32 	%r128, %r191, 2;
	add.s32 	%r129, %r125, %r84;
	mul.wide.u32 	%rd53, %r129, 4;
	add.s64 	%rd54, %rd3, %rd53;
	ld.global.f32 	%f41, [%rd54];
	abs.f32 	%f42, %f41;
	mad.lo.s32 	%r130, %r127, %r84, %r10;
	mul.wide.s32 	%rd55, %r130, 4;
	add.s64 	%rd56, %rd3, %rd55;
	ld.global.f32 	%f43, [%rd56];
	abs.f32 	%f44, %f43;
	setp.gt.f32 	%p19, %f42, %f44;
	selp.b32 	%r131, %r128, %r127, %p19;
	add.s32 	%r132, %r191, 3;
	add.s32 	%r133, %r129, %r84;
	mul.wide.u32 	%rd57, %r133, 4;
	add.s64 	%rd58, %rd3, %rd57;
	ld.global.f32 	%f45, [%rd58];
	abs.f32 	%f46, %f45;
	mad.lo.s32 	%r134, %r131, %r84, %r10;
	mul.wide.s32 	%rd59, %r134, 4;
	add.s64 	%rd60, %rd3, %rd59;
	ld.global.f32 	%f47, [%rd60];
	abs.f32 	%f48, %f47;
	setp.gt.f32 	%p20, %f46, %f48;
	selp.b32 	%r196, %r132, %r131, %p20;
	add.s32 	%r191, %r191, 4;
$L__BB0_11:
	and.b32  	%r135, %r11, 3;
	setp.eq.s32 	%p21, %r135, 0;
	@%p21 bra 	$L__BB0_16;
	and.b16  	%rs13, %rs5, 3;
	setp.eq.s16 	%p22, %rs13, 1;
	@%p22 bra 	$L__BB0_14;
	mad.lo.s32 	%r137, %r191, %r84, %r10;
	mul.wide.u32 	%rd61, %r137, 4;
	add.s64 	%rd62, %rd3, %rd61;
	ld.global.f32 	%f49, [%rd62];
	abs.f32 	%f50, %f49;
	mad.lo.s32 	%r138, %r196, %r84, %r10;
	mul.wide.s32 	%rd63, %r138, 4;
	add.s64 	%rd64, %rd3, %rd63;
	ld.global.f32 	%f51, [%rd64];
	abs.f32 	%f52, %f51;
	setp.gt.f32 	%p23, %f50, %f52;
	selp.b32 	%r139, %r191, %r196, %p23;
	add.s32 	%r140, %r191, 1;
	add.s32 	%r141, %r137, %r84;
	mul.wide.u32 	%rd65, %r141, 4;
	add.s64 	%rd66, %rd3, %rd65;
	ld.global.f32 	%f53, [%rd66];
	abs.f32 	%f54, %f53;
	mad.lo.s32 	%r142, %r139, %r84, %r10;
	mul.wide.s32 	%rd67, %r142, 4;
	add.s64 	%rd68, %rd3, %rd67;
	ld.global.f32 	%f55, [%rd68];
	abs.f32 	%f56, %f55;
	setp.gt.f32 	%p24, %f54, %f56;
	selp.b32 	%r196, %r140, %r139, %p24;
	add.s32 	%r191, %r191, 2;
$L__BB0_14:
	and.b16  	%rs14, %rs5, 1;
	setp.eq.b16 	%p25, %rs14, 1;
	not.pred 	%p26, %p25;
	@%p26 bra 	$L__BB0_16;
	mad.lo.s32 	%r143, %r191, %r84, %r10;
	mul.wide.u32 	%rd69, %r143, 4;
	add.s64 	%rd70, %rd3, %rd69;
	ld.global.f32 	%f57, [%rd70];
	abs.f32 	%f58, %f57;
	mad.lo.s32 	%r144, %r196, %r84, %r10;
	mul.wide.s32 	%rd71, %r144, 4;
	add.s64 	%rd72, %rd3, %rd71;
	ld.global.f32 	%f59, [%rd72];
	abs.f32 	%f60, %f59;
	setp.gt.f32 	%p27, %f58, %f60;
	selp.b32 	%r196, %r191, %r196, %p27;
$L__BB0_16:
	setp.eq.s32 	%p28, %r196, %r10;
	@%p28 bra 	$L__BB0_30;
	setp.lt.u32 	%p29, %r3, 15;
	mul.lo.s32 	%r63, %r10, %r84;
	mul.lo.s32 	%r64, %r196, %r84;
	mov.b32 	%r199, 0;
	@%p29 bra 	$L__BB0_20;
	mov.b32 	%r197, 0;
$L__BB0_19:
	.pragma "nounroll";
	add.s32 	%r147, %r197, %r63;
	mul.wide.u32 	%rd73, %r147, 4;
	add.s64 	%rd74, %rd3, %rd73;
	ld.global.f32 	%f61, [%rd74];
	add.s32 	%r148, %r197, %r64;
	mul.wide.s32 	%rd75, %r148, 4;
	add.s64 	%rd76, %rd3, %rd75;
	ld.global.f32 	%f62, [%rd76];
	st.global.f32 	[%rd74], %f62;
	st.global.f32 	[%rd76], %f61;
	ld.global.f32 	%f63, [%rd74+4];
	ld.global.f32 	%f64, [%rd76+4];
	st.global.f32 	[%rd74+4], %f64;
	st.global.f32 	[%rd76+4], %f63;
	ld.global.f32 	%f65, [%rd74+8];
	ld.global.f32 	%f66, [%rd76+8];
	st.global.f32 	[%rd74+8], %f66;
	st.global.f32 	[%rd76+8], %f65;
	ld.global.f32 	%f67, [%rd74+12];
	ld.global.f32 	%f68, [%rd76+12];
	st.global.f32 	[%rd74+12], %f68;
	st.global.f32 	[%rd76+12], %f67;
	ld.global.f32 	%f69, [%rd74+16];
	ld.global.f32 	%f70, [%rd76+16];
	st.global.f32 	[%rd74+16], %f70;
	st.global.f32 	[%rd76+16], %f69;
	ld.global.f32 	%f71, [%rd74+20];
	ld.global.f32 	%f72, [%rd76+20];
	st.global.f32 	[%rd74+20], %f72;
	st.global.f32 	[%rd76+20], %f71;
	ld.global.f32 	%f73, [%rd74+24];
	ld.global.f32 	%f74, [%rd76+24];
	st.global.f32 	[%rd74+24], %f74;
	st.global.f32 	[%rd76+24], %f73;
	ld.global.f32 	%f75, [%rd74+28];
	ld.global.f32 	%f76, [%rd76+28];
	st.global.f32 	[%rd74+28], %f76;
	st.global.f32 	[%rd76+28], %f75;
	ld.global.f32 	%f77, [%rd74+32];
	ld.global.f32 	%f78, [%rd76+32];
	st.global.f32 	[%rd74+32], %f78;
	st.global.f32 	[%rd76+32], %f77;
	ld.global.f32 	%f79, [%rd74+36];
	ld.global.f32 	%f80, [%rd76+36];
	st.global.f32 	[%rd74+36], %f80;
	st.global.f32 	[%rd76+36], %f79;
	ld.global.f32 	%f81, [%rd74+40];
	ld.global.f32 	%f82, [%rd76+40];
	st.global.f32 	[%rd74+40], %f82;
	st.global.f32 	[%rd76+40], %f81;
	ld.global.f32 	%f83, [%rd74+44];
	ld.global.f32 	%f84, [%rd76+44];
	st.global.f32 	[%rd74+44], %f84;
	st.global.f32 	[%rd76+44], %f83;
	ld.global.f32 	%f85, [%rd74+48];
	ld.global.f32 	%f86, [%rd76+48];
	st.global.f32 	[%rd74+48], %f86;
	st.global.f32 	[%rd76+48], %f85;
	ld.global.f32 	%f87, [%rd74+52];
	ld.global.f32 	%f88, [%rd76+52];
	st.global.f32 	[%rd74+52], %f88;
	st.global.f32 	[%rd76+52], %f87;
	ld.global.f32 	%f89, [%rd74+56];
	ld.global.f32 	%f90, [%rd76+56];
	st.global.f32 	[%rd74+56], %f90;
	st.global.f32 	[%rd76+56], %f89;
	ld.global.f32 	%f91, [%rd74+60];
	ld.global.f32 	%f92, [%rd76+60];
	st.global.f32 	[%rd74+60], %f92;
	st.global.f32 	[%rd76+60], %f91;
	add.s32 	%r197, %r197, 16;
	setp.ne.s32 	%p30, %r197, %r7;
	mov.u32 	%r199, %r7;
	@%p30 bra 	$L__BB0_19;
$L__BB0_20:
	setp.eq.s32 	%p31, %r5, 0;
	@%p31 bra 	$L__BB0_30;
	add.s32 	%r149, %r5, -1;
	setp.lt.u32 	%p32, %r149, 7;
	@%p32 bra 	$L__BB0_23;
	add.s32 	%r150, %r199, %r63;
	mul.wide.u32 	%rd77, %r150, 4;
	add.s64 	%rd78, %rd3, %rd77;
	ld.global.f32 	%f93, [%rd78];
	add.s32 	%r151, %r199, %r64;
	mul.wide.s32 	%rd79, %r151, 4;
	add.s64 	%rd80, %rd3, %rd79;
	ld.global.f32 	%f94, [%rd80];
	st.global.f32 	[%rd78], %f94;
	st.global.f32 	[%rd80], %f93;
	cvt.u64.u32 	%rd81, %r63;
	cvt.u64.u32 	%rd82, %r199;
	add.s64 	%rd83, %rd82, %rd81;
	shl.b64 	%rd84, %rd83, 2;
	add.s64 	%rd85, %rd3, %rd84;
	ld.global.f32 	%f95, [%rd85+4];
	ld.global.f32 	%f96, [%rd80+4];
	st.global.f32 	[%rd85+4], %f96;
	st.global.f32 	[%rd80+4], %f95;
	ld.global.f32 	%f97, [%rd85+8];
	ld.global.f32 	%f98, [%rd80+8];
	st.global.f32 	[%rd85+8], %f98;
	st.global.f32 	[%rd80+8], %f97;
	ld.global.f32 	%f99, [%rd85+12];
	ld.global.f32 	%f100, [%rd80+12];
	st.global.f32 	[%rd85+12], %f100;
	st.global.f32 	[%rd80+12], %f99;
	ld.global.f32 	%f101, [%rd85+16];
	ld.global.f32 	%f102, [%rd80+16];
	st.global.f32 	[%rd85+16], %f102;
	st.global.f32 	[%rd80+16], %f101;
	ld.global.f32 	%f103, [%rd85+20];
	ld.global.f32 	%f104, [%rd80+20];
	st.global.f32 	[%rd85+20], %f104;
	st.global.f32 	[%rd80+20], %f103;
	ld.global.f32 	%f105, [%rd85+24];
	ld.global.f32 	%f106, [%rd80+24];
	st.global.f32 	[%rd85+24], %f106;
	st.global.f32 	[%rd80+24], %f105;
	ld.global.f32 	%f107, [%rd85+28];
	ld.global.f32 	%f108, [%rd80+28];
	st.global.f32 	[%rd85+28], %f108;
	st.global.f32 	[%rd80+28], %f107;
	add.s32 	%r199, %r199, 8;
$L__BB0_23:
	setp.eq.s32 	%p33, %r6, 0;
	@%p33 bra 	$L__BB0_30;
	add.s32 	%r152, %r6, -1;
	setp.lt.u32 	%p34, %r152, 3;
	@%p34 bra 	$L__BB0_26;
	add.s32 	%r153, %r199, %r63;
	mul.wide.u32 	%rd86, %r153, 4;
	add.s64 	%rd87, %rd3, %rd86;
	ld.global.f32 	%f109, [%rd87];
	add.s32 	%r154, %r199, %r64;
	mul.wide.s32 	%rd88, %r154, 4;
	add.s64 	%rd89, %rd3, %rd88;
	ld.global.f32 	%f110, [%rd89];
	st.global.f32 	[%rd87], %f110;
	st.global.f32 	[%rd89], %f109;
	cvt.u64.u32 	%rd90, %r63;
	cvt.u64.u32 	%rd91, %r199;
	add.s64 	%rd92, %rd91, %rd90;
	shl.b64 	%rd93, %rd92, 2;
	add.s64 	%rd94, %rd3, %rd93;
	ld.global.f32 	%f111, [%rd94+4];
	ld.global.f32 	%f112, [%rd89+4];
	st.global.f32 	[%rd94+4], %f112;
	st.global.f32 	[%rd89+4], %f111;
	ld.global.f32 	%f113, [%rd94+8];
	ld.global.f32 	%f114, [%rd89+8];
	st.global.f32 	[%rd94+8], %f114;
	st.global.f32 	[%rd89+8], %f113;
	ld.global.f32 	%f115, [%rd94+12];
	ld.global.f32 	%f116, [%rd89+12];
	st.global.f32 	[%rd94+12], %f116;
	st.global.f32 	[%rd89+12], %f115;
	add.s32 	%r199, %r199, 4;
$L__BB0_26:
	setp.eq.s32 	%p35, %r8, 0;
	@%p35 bra 	$L__BB0_30;
	setp.eq.s32 	%p36, %r8, 1;
	add.s32 	%r155, %r199, %r63;
	mul.wide.u32 	%rd95, %r155, 4;
	add.s64 	%rd96, %rd3, %rd95;
	ld.global.f32 	%f117, [%rd96];
	add.s32 	%r156, %r199, %r64;
	mul.wide.s32 	%rd97, %r156, 4;
	add.s64 	%rd6, %rd3, %rd97;
	ld.global.f32 	%f118, [%rd6];
	st.global.f32 	[%rd96], %f118;
	st.global.f32 	[%rd6], %f117;
	@%p36 bra 	$L__BB0_30;
	setp.eq.s32 	%p37, %r8, 2;
	cvt.u64.u32 	%rd98, %r63;
	cvt.u64.u32 	%rd99, %r199;
	add.s64 	%rd100, %rd99, %rd98;
	shl.b64 	%rd101, %rd100, 2;
	add.s64 	%rd7, %rd3, %rd101;
	ld.global.f32 	%f119, [%rd7+4];
	ld.global.f32 	%f120, [%rd6+4];
	st.global.f32 	[%rd7+4], %f120;
	st.global.f32 	[%rd6+4], %f119;
	@%p37 bra 	$L__BB0_30;
	ld.global.f32 	%f121, [%rd7+8];
	ld.global.f32 	%f122, [%rd6+8];
	st.global.f32 	[%rd7+8], %f122;
	st.global.f32 	[%rd6+8], %f121;
$L__BB0_30:
	setp.lt.u32 	%p38, %r1, %r84;
	bar.sync 	0;
	setp.gt.u32 	%p39, %r1, %r10;
	and.pred  	%p1, %p38, %p39;
	not.pred 	%p40, %p1;
	@%p40 bra 	$L__BB0_32;
	add.s32 	%r157, %r10, %r2;
	mul.wide.u32 	%rd102, %r157, 4;
	add.s64 	%rd103, %rd3, %rd102;
	ld.global.f32 	%f123, [%rd103];
	mul.lo.s32 	%r158, %r10, %r84;
	add.s32 	%r159, %r158, %r10;
	mul.wide.u32 	%rd104, %r159, 4;
	add.s64 	%rd105, %rd3, %rd104;
	ld.global.f32 	%f124, [%rd105];
	div.rn.f32 	%f125, %f123, %f124;
	add.s64 	%rd106, %rd2, %rd102;
	st.global.f32 	[%rd106], %f125;
	add.s32 	%r160, %r158, %r1;
	mul.wide.u32 	%rd107, %r160, 4;
	add.s64 	%rd108, %rd3, %rd107;
	ld.global.f32 	%f126, [%rd108];
	add.s64 	%rd109, %rd1, %rd107;
	st.global.f32 	[%rd109], %f126;
$L__BB0_32:
	setp.ne.s32 	%p41, %r1, %r10;
	@%p41 bra 	$L__BB0_34;
	ld.global.f32 	%f127, [%rd4];
	add.s32 	%r161, %r2, %r1;
	mul.wide.u32 	%rd110, %r161, 4;
	add.s64 	%rd111, %rd1, %rd110;
	st.global.f32 	[%rd111], %f127;
	mov.b32 	%r162, 1065353216;
	st.global.u32 	[%rd5], %r162;
$L__BB0_34:
	bar.sync 	0;
	add.s32 	%r175, %r10, 1;
	setp.ge.s32 	%p42, %r175, %r84;
	or.pred  	%p44, %p40, %p42;
	@%p44 bra 	$L__BB0_46;
	add.s32 	%r163, %r10, %r2;
	mul.wide.u32 	%rd112, %r163, 4;
	add.s64 	%rd8, %rd2, %rd112;
	mul.lo.s32 	%r73, %r10, %r84;
	setp.lt.u32 	%p45, %r14, 7;
	mov.u32 	%r203, %r175;
	@%p45 bra 	$L__BB0_38;
	and.b32  	%r74, %r13, -8;
	mov.b32 	%r202, 0;
	mov.u32 	%r203, %r175;
$L__BB0_37:
	.pragma "nounroll";
	ld.global.f32 	%f128, [%rd8];
	add.s32 	%r165, %r203, %r73;
	mul.wide.u32 	%rd113, %r165, 4;
	add.s64 	%rd114, %rd1, %rd113;
	ld.global.f32 	%f129, [%rd114];
	mul.f32 	%f130, %f128, %f129;
	add.s32 	%r166, %r203, %r2;
	mul.wide.u32 	%rd115, %r166, 4;
	add.s64 	%rd116, %rd3, %rd115;
	ld.global.f32 	%f131, [%rd116];
	sub.f32 	%f132, %f131, %f130;
	st.global.f32 	[%rd116], %f132;
	ld.global.f32 	%f133, [%rd8];
	ld.global.f32 	%f134, [%rd114+4];
	mul.f32 	%f135, %f133, %f134;
	ld.global.f32 	%f136, [%rd116+4];
	sub.f32 	%f137, %f136, %f135;
	st.global.f32 	[%rd116+4], %f137;
	ld.global.f32 	%f138, [%rd8];
	ld.global.f32 	%f139, [%rd114+8];
	mul.f32 	%f140, %f138, %f139;
	ld.global.f32 	%f141, [%rd116+8];
	sub.f32 	%f142, %f141, %f140;
	st.global.f32 	[%rd116+8], %f142;
	ld.global.f32 	%f143, [%rd8];
	ld.global.f32 	%f144, [%rd114+12];
	mul.f32 	%f145, %f143, %f144;
	ld.global.f32 	%f146, [%rd116+12];
	sub.f32 	%f147, %f146, %f145;
	st.global.f32 	[%rd116+12], %f147;
	ld.global.f32 	%f148, [%rd8];
	ld.global.f32 	%f149, [%rd114+16];
	mul.f32 	%f150, %f148, %f149;
	ld.global.f32 	%f151, [%rd116+16];
	sub.f32 	%f152, %f151, %f150;
	st.global.f32 	[%rd116+16], %f152;
	ld.global.f32 	%f153, [%rd8];
	ld.global.f32 	%f154, [%rd114+20];
	mul.f32 	%f155, %f153, %f154;
	ld.global.f32 	%f156, [%rd116+20];
	sub.f32 	%f157, %f156, %f155;
	st.global.f32 	[%rd116+20], %f157;
	ld.global.f32 	%f158, [%rd8];
	ld.global.f32 	%f159, [%rd114+24];
	mul.f32 	%f160, %f158, %f159;
	ld.global.f32 	%f161, [%rd116+24];
	sub.f32 	%f162, %f161, %f160;
	st.global.f32 	[%rd116+24], %f162;
	ld.global.f32 	%f163, [%rd8];
	ld.global.f32 	%f164, [%rd114+28];
	mul.f32 	%f165, %f163, %f164;
	ld.global.f32 	%f166, [%rd116+28];
	sub.f32 	%f167, %f166, %f165;
	st.global.f32 	[%rd116+28], %f167;
	add.s32 	%r203, %r203, 8;
	add.s32 	%r202, %r202, 8;
	setp.ne.s32 	%p46, %r202, %r74;
	@%p46 bra 	$L__BB0_37;
$L__BB0_38:
	and.b32  	%r167, %r13, 7;
	setp.eq.s32 	%p47, %r167, 0;
	@%p47 bra 	$L__BB0_46;
	setp.lt.u32 	%p48, %r12, 3;
	@%p48 bra 	$L__BB0_41;
	ld.global.f32 	%f168, [%rd8];
	add.s32 	%r168, %r203, %r73;
	mul.wide.u32 	%rd117, %r168, 4;
	add.s64 	%rd118, %rd1, %rd117;
	ld.global.f32 	%f169, [%rd118];
	mul.f32 	%f170, %f168, %f169;
	add.s32 	%r169, %r203, %r2;
	mul.wide.u32 	%rd119, %r169, 4;
	add.s64 	%rd120, %rd3, %rd119;
	ld.global.f32 	%f171, [%rd120];
	sub.f32 	%f172, %f171, %f170;
	st.global.f32 	[%rd120], %f172;
	ld.global.f32 	%f173, [%rd8];
	cvt.u64.u32 	%rd121, %r73;
	cvt.u64.u32 	%rd122, %r203;
	add.s64 	%rd123, %rd122, %rd121;
	shl.b64 	%rd124, %rd123, 2;
	add.s64 	%rd125, %rd1, %rd124;
	ld.global.f32 	%f174, [%rd125+4];
	mul.f32 	%f175, %f173, %f174;
	cvt.u64.u32 	%rd126, %r2;
	add.s64 	%rd127, %rd122, %rd126;
	shl.b64 	%rd128, %rd127, 2;
	add.s64 	%rd129, %rd3, %rd128;
	ld.global.f32 	%f176, [%rd129+4];
	sub.f32 	%f177, %f176, %f175;
	st.global.f32 	[%rd129+4], %f177;
	ld.global.f32 	%f178, [%rd8];
	ld.global.f32 	%f179, [%rd125+8];
	mul.f32 	%f180, %f178, %f179;
	ld.global.f32 	%f181, [%rd129+8];
	sub.f32 	%f182, %f181, %f180;
	st.global.f32 	[%rd129+8], %f182;
	ld.global.f32 	%f183, [%rd8];
	ld.global.f32 	%f184, [%rd125+12];
	mul.f32 	%f185, %f183, %f184;
	ld.global.f32 	%f186, [%rd129+12];
	sub.f32 	%f187, %f186, %f185;
	st.global.f32 	[%rd129+12], %f187;
	add.s32 	%r203, %r203, 4;
$L__BB0_41:
	and.b32  	%r170, %r11, 3;
	setp.eq.s32 	%p49, %r170, 0;
	@%p49 bra 	$L__BB0_46;
	and.b16  	%rs15, %rs5, 3;
	setp.eq.s16 	%p50, %rs15, 1;
	@%p50 bra 	$L__BB0_44;
	ld.global.f32 	%f188, [%rd8];
	add.s32 	%r171, %r203, %r73;
	mul.wide.u32 	%rd130, %r171, 4;
	add.s64 	%rd131, %rd1, %rd130;
	ld.global.f32 	%f189, [%rd131];
	mul.f32 	%f190, %f188, %f189;
	add.s32 	%r172, %r203, %r2;
	mul.wide.u32 	%rd132, %r172, 4;
	add.s64 	%rd133, %rd3, %rd132;
	ld.global.f32 	%f191, [%rd133];
	sub.f32 	%f192, %f191, %f190;
	st.global.f32 	[%rd133], %f192;
	ld.global.f32 	%f193, [%rd8];
	cvt.u64.u32 	%rd134, %r73;
	cvt.u64.u32 	%rd135, %r203;
	add.s64 	%rd136, %rd135, %rd134;
	shl.b64 	%rd137, %rd136, 2;
	add.s64 	%rd138, %rd1, %rd137;
	ld.global.f32 	%f194, [%rd138+4];
	mul.f32 	%f195, %f193, %f194;
	cvt.u64.u32 	%rd139, %r2;
	add.s64 	%rd140, %rd135, %rd139;
	shl.b64 	%rd141, %rd140, 2;
	add.s64 	%rd142, %rd3, %rd141;
	ld.global.f32 	%f196, [%rd142+4];
	sub.f32 	%f197, %f196, %f195;
	st.global.f32 	[%rd142+4], %f197;
	add.s32 	%r203, %r203, 2;
$L__BB0_44:
	and.b16  	%rs16, %rs5, 1;
	setp.eq.b16 	%p51, %rs16, 1;
	not.pred 	%p52, %p51;
	@%p52 bra 	$L__BB0_46;
	ld.global.f32 	%f198, [%rd8];
	add.s32 	%r173, %r203, %r73;
	mul.wide.u32 	%rd143, %r173, 4;
	add.s64 	%rd144, %rd1, %rd143;
	ld.global.f32 	%f199, [%rd144];
	mul.f32 	%f200, %f198, %f199;
	add.s32 	%r174, %r203, %r2;
	mul.wide.u32 	%rd145, %r174, 4;
	add.s64 	%rd146, %rd3, %rd145;
	ld.global.f32 	%f201, [%rd146];
	sub.f32 	%f202, %f201, %f200;
	st.global.f32 	[%rd146], %f202;
$L__BB0_46:
	bar.sync 	0;
	setp.ne.s32 	%p53, %r175, %r84;
	add.s16 	%rs18, %rs18, 1;
	add.s16 	%rs17, %rs17, 1;
	@%p53 bra 	$L__BB0_2;
$L__BB0_47:
	ret;

}


// ===== COMPILED SASS (sm_100) =====

	.target	sm_100

	.elftype	@"ET_EXEC"


//--------------------- .note.nv.tkinfo           --------------------------
	.section	.note.nv.tkinfo,"",@"SHT_NOTE"
	.sectionflags	@"SHF_NOTE_NV_TKINFO"
	.tkinfo
        /*0018*/ 	.word	0x00000002
        /*0030*/ 	.string	""
        /*0030*/ 	.string	"ptxas"
        /*0030*/ 	.string	"Cuda compilation tools, release 13.0, V13.0.88"
        /*0030*/ 	.string	"Build cuda_13.0.r13.0/compiler.36424714_0"
        /*0030*/ 	.string	"-arch sm_100 -m 64 "



//--------------------- .note.nv.cuinfo           --------------------------
	.section	.note.nv.cuinfo,"",@"SHT_NOTE"
	.sectionflags	@"SHF_NOTE_NV_CUINFO"
        /*0018*/ 	.short	0x0002
        /*001a*/ 	.short	0x0064
        /*001c*/ 	.short	0x0082
	.zero		2


//--------------------- .nv.info                  --------------------------
	.section	.nv.info,"",@"SHT_CUDA_INFO"
	.align	4


	//----- nvinfo : EIATTR_REGCOUNT
	.align		4
        /*0000*/ 	.byte	0x04, 0x2f
        /*0002*/ 	.short	(.L_1 - .L_0)
	.align		4
.L_0:
        /*0004*/ 	.word	index@(_Z16lu_decompositionPfS_S_i)
        /*0008*/ 	.word	0x00000028


	//----- nvinfo : EIATTR_FRAME_SIZE
	.align		4
.L_1:
        /*000c*/ 	.byte	0x04, 0x11
        /*000e*/ 	.short	(.L_3 - .L_2)
	.align		4
.L_2:
        /*0010*/ 	.word	index@($__internal_0_$__cuda_sm3x_div_rn_noftz_f32_slowpath)
        /*0014*/ 	.word	0x00000000


	//----- nvinfo : EIATTR_FRAME_SIZE
	.align		4
.L_3:
        /*0018*/ 	.byte	0x04, 0x11
        /*001a*/ 	.short	(.L_5 - .L_4)
	.align		4
.L_4:
        /*001c*/ 	.word	index@(_Z16lu_decompositionPfS_S_i)
        /*0020*/ 	.word	0x00000000


	//----- nvinfo : EIATTR_MIN_STACK_SIZE
	.align		4
.L_5:
        /*0024*/ 	.byte	0x04, 0x12
        /*0026*/ 	.short	(.L_7 - .L_6)
	.align		4
.L_6:
        /*0028*/ 	.word	index@(_Z16lu_decompositionPfS_S_i)
        /*002c*/ 	.word	0x00000000
.L_7:


//--------------------- .nv.compat                --------------------------
	.section	.nv.compat,"",@"SHT_CUDA_COMPAT_INFO"
	.align	4
        /*0000*/ 	.byte	0x02, 0x09, 0x00, 0x00, 0x02, 0x02, 0x01, 0x00, 0x02, 0x05, 0x05, 0x00, 0x03, 0x07, 0x01, 0x01
        /*0010*/ 	.byte	0x02, 0x03, 0x00, 0x00, 0x02, 0x06, 0x01, 0x00, 0x04, 0x0b, 0x08, 0x00, 0x01, 0x00, 0x00, 0x00
        /*0020*/ 	.byte	0x00, 0x00, 0x00, 0x00


//--------------------- .nv.info._Z16lu_decompositionPfS_S_i --------------------------
	.section	.nv.info._Z16lu_decompositionPfS_S_i,"",@"SHT_CUDA_INFO"
	.sectionflags	@""
	.align	4


	//----- nvinfo : EIATTR_CUDA_API_VERSION
	.align		4
        /*0000*/ 	.byte	0x04, 0x37
        /*0002*/ 	.short	(.L_9 - .L_8)
.L_8:
        /*0004*/ 	.word	0x00000082


	//----- nvinfo : EIATTR_KPARAM_INFO
	.align		4
.L_9:
        /*0008*/ 	.byte	0x04, 0x17
        /*000a*/ 	.short	(.L_11 - .L_10)
.L_10:
        /*000c*/ 	.word	0x00000000
        /*0010*/ 	.short	0x0003
        /*0012*/ 	.short	0x0018
        /*0014*/ 	.byte	0x00, 0xf0, 0x11, 0x00


	//----- nvinfo : EIATTR_KPARAM_INFO
	.align		4
.L_11:
        /*0018*/ 	.byte	0x04, 0x17
        /*001a*/ 	.short	(.L_13 - .L_12)
.L_12:
        /*001c*/ 	.word	0x00000000
        /*0020*/ 	.short	0x0002
        /*0022*/ 	.short	0x0010
        /*0024*/ 	.byte	0x00, 0xf5, 0x21, 0x00


	//----- nvinfo : EIATTR_KPARAM_INFO
	.align		4
.L_13:
        /*0028*/ 	.byte	0x04, 0x17
        /*002a*/ 	.short	(.L_15 - .L_14)
.L_14:
        /*002c*/ 	.word	0x00000000
        /*0030*/ 	.short	0x0001
        /*0032*/ 	.short	0x0008
        /*0034*/ 	.byte	0x00, 0xf5, 0x21, 0x00


	//----- nvinfo : EIATTR_KPARAM_INFO
	.align		4
.L_15:
        /*0038*/ 	.byte	0x04, 0x17
        /*003a*/ 	.short	(.L_17 - .L_16)
.L_16:
        /*003c*/ 	.word	0x00000000
        /*0040*/ 	.short	0x0000
        /*0042*/ 	.short	0x0000
        /*0044*/ 	.byte	0x00, 0xf5, 0x21, 0x00


	//----- nvinfo : EIATTR_SPARSE_MMA_MASK
	.align		4
.L_17:
        /*0048*/ 	.byte	0x03, 0x50
        /*004a*/ 	.short	0x0000


	//----- nvinfo : EIATTR_MAXREG_COUNT
	.align		4
        /*004c*/ 	.byte	0x03, 0x1b
        /*004e*/ 	.short	0x00ff


	//----- nvinfo : EIATTR_NUM_BARRIERS
	.align		4
        /*0050*/ 	.byte	0x02, 0x4c
        /*0052*/ 	.byte	0x01
	.zero		1


	//----- nvinfo : EIATTR_MERCURY_ISA_VERSION
	.align		4
        /*0054*/ 	.byte	0x03, 0x5f
        /*0056*/ 	.short	0x0101


	//----- nvinfo : EIATTR_VRC_CTA_INIT_COUNT
	.align		4
        /*0058*/ 	.byte	0x02, 0x4a
	.zero		1
	.zero		1


	//----- nvinfo : EIATTR_EXIT_INSTR_OFFSETS
	.align		4
        /*005c*/ 	.byte	0x04, 0x1c
        /*005e*/ 	.short	(.L_19 - .L_18)


	//   ....[0]....
.L_18:
        /*0060*/ 	.word	0x00000040


	//   ....[1]....
        /*0064*/ 	.word	0x00002660


	//----- nvinfo : EIATTR_CRS_STACK_SIZE
	.align		4
.L_19:
        /*0068*/ 	.byte	0x04, 0x1e
        /*006a*/ 	.short	(.L_21 - .L_20)
.L_20:
        /*006c*/ 	.word	0x00000000


	//----- nvinfo : EIATTR_CBANK_PARAM_SIZE
	.align		4
.L_21:
        /*0070*/ 	.byte	0x03, 0x19
        /*0072*/ 	.short	0x001c


	//----- nvinfo : EIATTR_PARAM_CBANK
	.align		4
        /*0074*/ 	.byte	0x04, 0x0a
        /*0076*/ 	.short	(.L_23 - .L_22)
	.align		4
.L_22:
        /*0078*/ 	.word	index@(.nv.constant0._Z16lu_decompositionPfS_S_i)
        /*007c*/ 	.short	0x0380
        /*007e*/ 	.short	0x001c


	//----- nvinfo : EIATTR_SW_WAR
	.align		4
.L_23:
        /*0080*/ 	.byte	0x04, 0x36
        /*0082*/ 	.short	(.L_25 - .L_24)
.L_24:
        /*0084*/ 	.word	0x00000008
.L_25:


//--------------------- .nv.callgraph             --------------------------
	.section	.nv.callgraph,"",@"SHT_CUDA_CALLGRAPH"
	.align	4
	.sectionentsize	8
	.align		4
        /*0000*/ 	.word	0x00000000
	.align		4
        /*0004*/ 	.word	0xffffffff
	.align		4
        /*0008*/ 	.word	0x00000000
	.align		4
        /*000c*/ 	.word	0xfffffffe
	.align		4
        /*0010*/ 	.word	0x00000000
	.align		4
        /*0014*/ 	.word	0xfffffffd
	.align		4
        /*0018*/ 	.word	0x00000000
	.align		4
        /*001c*/ 	.word	0xfffffffc


//--------------------- .text._Z16lu_decompositionPfS_S_i --------------------------
	.section	.text._Z16lu_decompositionPfS_S_i,"ax",@progbits
	.align	128
        .global         _Z16lu_decompositionPfS_S_i
        .type           _Z16lu_decompositionPfS_S_i,@function
        .size           _Z16lu_decompositionPfS_S_i,(.L_x_42 - _Z16lu_decompositionPfS_S_i)
        .other          _Z16lu_decompositionPfS_S_i,@"STO_CUDA_ENTRY STV_DEFAULT"
_Z16lu_decompositionPfS_S_i:
.text._Z16lu_decompositionPfS_S_i:
[----:B------:R-:W-:Y:S01]  /*0000*/  LDC R1, c[0x0][0x37c] ;  /* 0x0000df00ff017b82 */ /* 0x000fe20000000800 */
[----:B------:R-:W0:Y:S02]  /*0010*/  LDCU UR6, c[0x0][0x398] ;  /* 0x00007300ff0677ac */ /* 0x000e240008000800 */
[----:B0-----:R-:W-:-:S06]  /*0020*/  UISETP.GE.AND UP0, UPT, UR6, 0x1, UPT ;  /* 0x000000010600788c */ /* 0x001fcc000bf06270 */
[----:B------:R-:W-:-:S13]  /*0030*/  PLOP3.LUT P0, PT, PT, PT, UP0, 0x80, 0x8 ;  /* 0x000000000008781c */ /* 0x000fda0003f0f008 */
[----:B------:R-:W-:Y:S05]  /*0040*/  @!P0 EXIT ;  /* 0x000000000000894d */ /* 0x000fea0003800000 */
[----:B------:R-:W0:Y:S01]  /*0050*/  S2R R0, SR_TID.X ;  /* 0x0000000000007919 */ /* 0x000e220000002100 */
[----:B------:R-:W1:Y:S01]  /*0060*/  LDC.64 R14, c[0x0][0x380] ;  /* 0x0000e000ff0e7b82 */ /* 0x000e620000000a00 */
[----:B------:R-:W-:Y:S01]  /*0070*/  PRMT R2, RZ, 0x7610, R2 ;  /* 0x00007610ff027816 */ /* 0x000fe20000000002 */
[----:B------:R-:W-:Y:S01]  /*0080*/  UIADD3 UR7, UPT, UPT, UR6, -0x1, URZ ;  /* 0xffffffff06077890 */ /* 0x000fe2000fffe0ff */
[----:B------:R-:W-:Y:S01]  /*0090*/  PRMT R4, RZ, 0x7610, R4 ;  /* 0x00007610ff047816 */ /* 0x000fe20000000004 */
[----:B------:R-:W-:Y:S02]  /*00a0*/  ULOP3.LUT UR8, UR6, 0xf, URZ, 0xc0, !UPT ;  /* 0x0000000f06087892 */ /* 0x000fe4000f8ec0ff */
[----:B------:R-:W-:Y:S02]  /*00b0*/  ULOP3.LUT UR9, UR6, 0x7, URZ, 0xc0, !UPT ;  /* 0x0000000706097892 */ /* 0x000fe4000f8ec0ff */
[----:B------:R-:W2:Y:S01]  /*00c0*/  LDC.64 R16, c[0x0][0x388] ;  /* 0x0000e200ff107b82 */ /* 0x000ea20000000a00 */
[----:B------:R-:W-:Y:S01]  /*00d0*/  ULOP3.LUT UR5, UR6, 0x7ffffff0, URZ, 0xc0, !UPT ;  /* 0x7ffffff006057892 */ /* 0x000fe2000f8ec0ff */
[----:B------:R-:W3:Y:S01]  /*00e0*/  LDCU.U16 UR10, c[0x0][0x398] ;  /* 0x00007300ff0a77ac */ /* 0x000ee20008000400 */
[----:B------:R-:W4:Y:S01]  /*00f0*/  LDCU.64 UR12, c[0x0][0x358] ;  /* 0x00006b00ff0c77ac */ /* 0x000f220008000a00 */
[----:B0-----:R-:W-:Y:S01]  /*0100*/  IMAD R3, R0, UR6, RZ ;  /* 0x0000000600037c24 */ /* 0x001fe2000f8e02ff */
[----:B------:R-:W-:-:S03]  /*0110*/  ULOP3.LUT UR6, UR6, 0x3, URZ, 0xc0, !UPT ;  /* 0x0000000306067892 */ /* 0x000fc6000f8ec0ff */
[----:B------:R-:W-:-:S04]  /*0120*/  IMAD.IADD R5, R3, 0x1, R0 ;  /* 0x0000000103057824 */ /* 0x000fc800078e0200 */
[----:B-1----:R-:W-:-:S04]  /*0130*/  IMAD.WIDE.U32 R14, R5, 0x4, R14 ;  /* 0x00000004050e7825 */ /* 0x002fc800078e000e */
[----:B--2---:R-:W-:-:S04]  /*0140*/  IMAD.WIDE.U32 R16, R5, 0x4, R16 ;  /* 0x0000000405107825 */ /* 0x004fc800078e0010 */
[----:B---34-:R-:W-:-:S07]  /*0150*/  IMAD.MOV.U32 R5, RZ, RZ, RZ ;  /* 0x000000ffff057224 */ /* 0x018fce00078e00ff */
.L_x_29:
[----:B0-----:R-:W0:Y:S01]  /*0160*/  LDCU UR4, c[0x0][0x398] ;  /* 0x00007300ff0477ac */ /* 0x001e220008000800 */
[----:B------:R-:W-:Y:S01]  /*0170*/  ISETP.NE.AND P0, PT, R0, RZ, PT ;  /* 0x000000ff0000720c */ /* 0x000fe20003f05270 */
[----:B------:R-:W-:Y:S01]  /*0180*/  BSSY.RECONVERGENT B1, `(.L_x_0) ;  /* 0x0000178000017945 */ /* 0x000fe20003800200 */
[----:B------:R-:W-:Y:S02]  /*0190*/  LOP3.LUT R6, RZ, R4, RZ, 0x33, !PT ;  /* 0x00000004ff067212 */ /* 0x000fe400078e33ff */
[----:B------:R-:W-:Y:S02]  /*01a0*/  LOP3.LUT R10, R2, 0x3, RZ, 0x3c, !PT ;  /* 0x00000003020a7812 */ /* 0x000fe400078e3cff */
[----:B-1----:R-:W-:Y:S01]  /*01b0*/  IADD3 R7, PT, PT, R6, UR10, RZ ;  /* 0x0000000a06077c10 */ /* 0x002fe2000fffe0ff */
[----:B------:R-:W-:Y:S01]  /*01c0*/  IMAD.MOV.U32 R6, RZ, RZ, R5 ;  /* 0x000000ffff067224 */ /* 0x000fe200078e0005 */
[----:B------:R-:W-:Y:S01]  /*01d0*/  IADD3 R9, PT, PT, -R5, UR7, RZ ;  /* 0x0000000705097c10 */ /* 0x000fe2000fffe1ff */
[----:B------:R-:W-:Y:S01]  /*01e0*/  VIADD R10, R10, UR10 ;  /* 0x0000000a0a0a7c36 */ /* 0x000fe20008000000 */
[----:B------:R-:W-:-:S04]  /*01f0*/  LOP3.LUT R7, R7, 0x7, RZ, 0xc0, !PT ;  /* 0x0000000707077812 */ /* 0x000fc800078ec0ff */
[----:B------:R-:W-:Y:S02]  /*0200*/  IADD3 R12, PT, PT, R7, -0x1, RZ ;  /* 0xffffffff070c7810 */ /* 0x000fe40007ffe0ff */
[----:B0-----:R-:W-:-:S04]  /*0210*/  MOV R8, UR4 ;  /* 0x0000000400087c02 */ /* 0x001fc80008000f00 */
[----:B------:R-:W-:Y:S01]  /*0220*/  IADD3 R11, PT, PT, -R5, -0x2, R8 ;  /* 0xfffffffe050b7810 */ /* 0x000fe20007ffe108 */
[----:B--234-:R-:W-:Y:S06]  /*0230*/  @P0 BRA `(.L_x_1) ;  /* 0x0000001400b00947 */ /* 0x01cfec0003800000 */
[----:B------:R-:W-:Y:S01]  /*0240*/  VIADD R13, R5, 0x1 ;  /* 0x00000001050d7836 */ /* 0x000fe20000000000 */
[----:B------:R-:W-:Y:S01]  /*0250*/  BSSY.RECONVERGENT B0, `(.L_x_2) ;  /* 0x00000ae000007945 */ /* 0x000fe20003800200 */
[----:B------:R-:W-:-:S03]  /*0260*/  MOV R28, R5 ;  /* 0x00000005001c7202 */ /* 0x000fc60000000f00 */
[----:B------:R-:W-:-:S13]  /*0270*/  ISETP.GE.AND P0, PT, R13, R8, PT ;  /* 0x000000080d00720c */ /* 0x000fda0003f06270 */
[----:B------:R-:W-:Y:S05]  /*0280*/  @P0 BRA `(.L_x_3) ;  /* 0x0000000800a80947 */ /* 0x000fea0003800000 */
[----:B------:R-:W-:Y:S01]  /*0290*/  ISETP.GE.U32.AND P0, PT, R11, 0x7, PT ;  /* 0x000000070b00780c */ /* 0x000fe20003f06070 */
[----:B------:R-:W-:Y:S01]  /*02a0*/  BSSY.RECONVERGENT B2, `(.L_x_4) ;  /* 0x000005e000027945 */ /* 0x000fe20003800200 */
[----:B------:R-:W-:-:S11]  /*02b0*/  IMAD.MOV.U32 R28, RZ, RZ, R5 ;  /* 0x000000ffff1c7224 */ /* 0x000fd600078e0005 */
[----:B------:R-:W-:Y:S05]  /*02c0*/  @!P0 BRA `(.L_x_5) ;  /* 0x00000004006c8947 */ /* 0x000fea0003800000 */
[-CC-:B------:R-:W-:Y:S01]  /*02d0*/  IMAD R34, R13, R8.reuse, R5.reuse ;  /* 0x000000080d227224 */ /* 0x180fe200078e0205 */
[C---:B------:R-:W-:Y:S01]  /*02e0*/  IADD3 R13, PT, PT, R5.reuse, 0x2, RZ ;  /* 0x00000002050d7810 */ /* 0x040fe20007ffe0ff */
[C---:B------:R-:W-:Y:S01]  /*02f0*/  VIADD R36, R5.reuse, 0x3 ;  /* 0x0000000305247836 */ /* 0x040fe20000000000 */
[C---:B------:R-:W-:Y:S01]  /*0300*/  IADD3 R31, PT, PT, R5.reuse, 0x4, RZ ;  /* 0x00000004051f7810 */ /* 0x040fe20007ffe0ff */
[C---:B------:R-:W-:Y:S01]  /*0310*/  VIADD R33, R5.reuse, 0x5 ;  /* 0x0000000505217836 */ /* 0x040fe20000000000 */
[C---:B------:R-:W-:Y:S01]  /*0320*/  IADD3 R35, PT, PT, R5.reuse, 0x6, RZ ;  /* 0x0000000605237810 */ /* 0x040fe20007ffe0ff */
[C---:B------:R-:W-:Y:S01]  /*0330*/  VIADD R29, R5.reuse, 0x7 ;  /* 0x00000007051d7836 */ /* 0x040fe20000000000 */
[----:B------:R-:W-:Y:S01]  /*0340*/  IADD3 R32, PT, PT, R5, 0x8, RZ ;  /* 0x0000000805207810 */ /* 0x000fe20007ffe0ff */
[----:B------:R-:W-:Y:S01]  /*0350*/  BSSY.RECONVERGENT B3, `(.L_x_6) ;  /* 0x0000051000037945 */ /* 0x000fe20003800200 */
[----:B------:R-:W-:Y:S01]  /*0360*/  LOP3.LUT R30, R9, 0xfffffff8, RZ, 0xc0, !PT ;  /* 0xfffffff8091e7812 */ /* 0x000fe200078ec0ff */
[--C-:B------:R-:W-:Y:S01]  /*0370*/  IMAD.MOV.U32 R37, RZ, RZ, R5.reuse ;  /* 0x000000ffff257224 */ /* 0x100fe200078e0005 */
[----:B------:R-:W-:Y:S01]  /*0380*/  MOV R28, R5 ;  /* 0x00000005001c7202 */ /* 0x000fe20000000f00 */
[----:B------:R-:W-:-:S02]  /*0390*/  IMAD R13, R13, R8, R5 ;  /* 0x000000080d0d7224 */ /* 0x000fc400078e0205 */
[-CC-:B------:R-:W-:Y:S02]  /*03a0*/  IMAD R36, R36, R8.reuse, R5.reuse ;  /* 0x0000000824247224 */ /* 0x180fe400078e0205 */
[-CC-:B------:R-:W-:Y:S02]  /*03b0*/  IMAD R31, R31, R8.reuse, R5.reuse ;  /* 0x000000081f1f7224 */ /* 0x180fe400078e0205 */
[-CC-:B------:R-:W-:Y:S02]  /*03c0*/  IMAD R33, R33, R8.reuse, R5.reuse ;  /* 0x0000000821217224 */ /* 0x180fe400078e0205 */
[-CC-:B------:R-:W-:Y:S02]  /*03d0*/  IMAD R35, R35, R8.reuse, R5.reuse ;  /* 0x0000000823237224 */ /* 0x180fe400078e0205 */
[-CC-:B------:R-:W-:Y:S02]  /*03e0*/  IMAD R29, R29, R8.reuse, R5.reuse ;  /* 0x000000081d1d7224 */ /* 0x180fe400078e0205 */
[----:B------:R-:W-:-:S02]  /*03f0*/  IMAD R32, R32, R8, R5 ;  /* 0x0000000820207224 */ /* 0x000fc400078e0205 */
[----:B------:R-:W-:-:S07]  /*0400*/  IMAD.MOV R30, RZ, RZ, -R30 ;  /* 0x000000ffff1e7224 */ /* 0x000fce00078e0a1e */
.L_x_7:
[----:B------:R-:W0:Y:S01]  /*0410*/  LDC.64 R18, c[0x0][0x380] ;  /* 0x0000e000ff127b82 */ /* 0x000e220000000a00 */
[----:B------:R-:W-:Y:S02]  /*0420*/  IMAD R25, R28, R8, R5 ;  /* 0x000000081c197224 */ /* 0x000fe400078e0205 */
[----:B0-----:R-:W-:-:S04]  /*0430*/  IMAD.WIDE.U32 R26, R34, 0x4, R18 ;  /* 0x00000004221a7825 */ /* 0x001fc800078e0012 */
[--C-:B------:R-:W-:Y:S02]  /*0440*/  IMAD.WIDE R24, R25, 0x4, R18.reuse ;  /* 0x0000000419187825 */ /* 0x100fe400078e0212 */
[----:B------:R-:W2:Y:S04]  /*0450*/  LDG.E R26, desc[UR12][R26.64] ;  /* 0x0000000c1a1a7981 */ /* 0x000ea8000c1e1900 */
[----:B------:R-:W2:Y:S01]  /*0460*/  LDG.E R25, desc[UR12][R24.64] ;  /* 0x0000000c18197981 */ /* 0x000ea2000c1e1900 */
[----:B------:R-:W-:-:S06]  /*0470*/  IMAD.WIDE.U32 R22, R13, 0x4, R18 ;  /* 0x000000040d167825 */ /* 0x000fcc00078e0012 */
[----:B------:R-:W3:Y:S01]  /*0480*/  LDG.E R22, desc[UR12][R22.64] ;  /* 0x0000000c16167981 */ /* 0x000ee2000c1e1900 */
[----:B--2---:R-:W-:-:S13]  /*0490*/  FSETP.GT.AND P0, PT, |R26|, |R25|, PT ;  /* 0x400000191a00720b */ /* 0x004fda0003f04200 */
[----:B------:R-:W-:-:S05]  /*04a0*/  @P0 IADD3 R28, PT, PT, R37, 0x1, RZ ;  /* 0x00000001251c0810 */ /* 0x000fca0007ffe0ff */
[----:B------:R-:W-:-:S04]  /*04b0*/  IMAD R21, R28, R8, R5 ;  /* 0x000000081c157224 */ /* 0x000fc800078e0205 */
[----:B------:R-:W-:-:S06]  /*04c0*/  IMAD.WIDE R20, R21, 0x4, R18 ;  /* 0x0000000415147825 */ /* 0x000fcc00078e0212 */
[----:B------:R-:W3:Y:S01]  /*04d0*/  LDG.E R21, desc[UR12][R20.64] ;  /* 0x0000000c14157981 */ /* 0x000ee2000c1e1900 */
[----:B------:R-:W-:-:S06]  /*04e0*/  IMAD.WIDE.U32 R26, R36, 0x4, R18 ;  /* 0x00000004241a7825 */ /* 0x000fcc00078e0012 */
[----:B------:R-:W2:Y:S01]  /*04f0*/  LDG.E R26, desc[UR12][R26.64] ;  /* 0x0000000c1a1a7981 */ /* 0x000ea2000c1e1900 */
[----:B---3--:R-:W-:-:S13]  /*0500*/  FSETP.GT.AND P0, PT, |R22|, |R21|, PT ;  /* 0x400000151600720b */ /* 0x008fda0003f04200 */
[----:B------:R-:W-:-:S04]  /*0510*/  @P0 VIADD R28, R37, 0x2 ;  /* 0x00000002251c0836 */ /* 0x000fc80000000000 */
[----:B------:R-:W-:-:S04]  /*0520*/  IMAD R25, R28, R8, R5 ;  /* 0x000000081c197224 */ /* 0x000fc800078e0205 */
[----:B------:R-:W-:-:S06]  /*0530*/  IMAD.WIDE R24, R25, 0x4, R18 ;  /* 0x0000000419187825 */ /* 0x000fcc00078e0212 */
        /* <DEDUP_REMOVED lines=36> */
[----:B------:R-:W-:-:S05]  /*0780*/  VIADD R30, R30, 0x8 ;  /* 0x000000081e1e7836 */ /* 0x000fca0000000000 */
[----:B------:R-:W-:Y:S01]  /*0790*/  ISETP.NE.AND P1, PT, R30, RZ, PT ;  /* 0x000000ff1e00720c */ /* 0x000fe20003f25270 */
[----:B------:R-:W-:Y:S01]  /*07a0*/  VIADD R37, R37, 0x8 ;  /* 0x0000000825257836 */ /* 0x000fe20000000000 */
[C---:B------:R-:W-:Y:S01]  /*07b0*/  LEA R13, R8.reuse, R13, 0x3 ;  /* 0x0000000d080d7211 */ /* 0x040fe200078e18ff */
[C---:B------:R-:W-:Y:S01]  /*07c0*/  IMAD R36, R8.reuse, 0x8, R36 ;  /* 0x0000000808247824 */ /* 0x040fe200078e0224 */
[C---:B------:R-:W-:Y:S01]  /*07d0*/  LEA R31, R8.reuse, R31, 0x3 ;  /* 0x0000001f081f7211 */ /* 0x040fe200078e18ff */
[C---:B------:R-:W-:Y:S01]  /*07e0*/  IMAD R33, R8.reuse, 0x8, R33 ;  /* 0x0000000808217824 */ /* 0x040fe200078e0221 */
[C---:B------:R-:W-:Y:S01]  /*07f0*/  LEA R35, R8.reuse, R35, 0x3 ;  /* 0x0000002308237211 */ /* 0x040fe200078e18ff */
[C---:B------:R-:W-:Y:S01]  /*0800*/  IMAD R32, R8.reuse, 0x8, R32 ;  /* 0x0000000808207824 */ /* 0x040fe200078e0220 */
[C---:B------:R-:W-:Y:S02]  /*0810*/  LEA R29, R8.reuse, R29, 0x3 ;  /* 0x0000001d081d7211 */ /* 0x040fe400078e18ff */
[----:B------:R-:W-:-:S02]  /*0820*/  LEA R34, R8, R34, 0x3 ;  /* 0x0000002208227211 */ /* 0x000fc400078e18ff */
[----:B---3--:R-:W-:-:S04]  /*0830*/  FSETP.GT.AND P0, PT, |R20|, |R19|, PT ;  /* 0x400000131400720b */ /* 0x008fc80003f04200 */
[----:B------:R-:W-:Y:S01]  /*0840*/  SEL R28, R37, R28, P0 ;  /* 0x0000001c251c7207 */ /* 0x000fe20000000000 */
[----:B------:R-:W-:Y:S08]  /*0850*/  @P1 BRA `(.L_x_7) ;  /* 0xfffffff800ec1947 */ /* 0x000ff0000383ffff */
[----:B------:R-:W-:Y:S05]  /*0860*/  BSYNC.RECONVERGENT B3 ;  /* 0x0000000000037941 */ /* 0x000fea0003800200 */
.L_x_6:
[----:B------:R-:W-:-:S07]  /*0870*/  VIADD R13, R37, 0x1 ;  /* 0x00000001250d7836 */ /* 0x000fce0000000000 */
.L_x_5:
[----:B------:R-:W-:Y:S05]  /*0880*/  BSYNC.RECONVERGENT B2 ;  /* 0x0000000000027941 */ /* 0x000fea0003800200 */
.L_x_4:
[----:B------:R-:W-:-:S13]  /*0890*/  LOP3.LUT P0, RZ, R9, 0x7, RZ, 0xc0, !PT ;  /* 0x0000000709ff7812 */ /* 0x000fda000780c0ff */
[----:B------:R-:W-:Y:S05]  /*08a0*/  @!P0 BRA `(.L_x_3) ;  /* 0x0000000400208947 */ /* 0x000fea0003800000 */
[----:B------:R-:W-:Y:S01]  /*08b0*/  ISETP.GE.U32.AND P1, PT, R12, 0x3, PT ;  /* 0x000000030c00780c */ /* 0x000fe20003f26070 */
[----:B------:R-:W-:Y:S01]  /*08c0*/  BSSY.RECONVERGENT B2, `(.L_x_8) ;  /* 0x0000025000027945 */ /* 0x000fe20003800200 */
[----:B------:R-:W-:-:S11]  /*08d0*/  LOP3.LUT P0, RZ, R7, 0x3, RZ, 0xc0, !PT ;  /* 0x0000000307ff7812 */ /* 0x000fd6000780c0ff */
[----:B------:R-:W-:Y:S05]  /*08e0*/  @!P1 BRA `(.L_x_9) ;  /* 0x0000000000889947 */ /* 0x000fea0003800000 */
[----:B------:R-:W0:Y:S01]  /*08f0*/  LDC.64 R18, c[0x0][0x380] ;  /* 0x0000e000ff127b82 */ /* 0x000e220000000a00 */
[-CC-:B------:R-:W-:Y:S02]  /*0900*/  IMAD R21, R28, R8.reuse, R5.reuse ;  /* 0x000000081c157224 */ /* 0x180fe400078e0205 */
[----:B------:R-:W-:Y:S02]  /*0910*/  IMAD R29, R13, R8, R5 ;  /* 0x000000080d1d7224 */ /* 0x000fe400078e0205 */
[----:B0-----:R-:W-:-:S04]  /*0920*/  IMAD.WIDE R20, R21, 0x4, R18 ;  /* 0x0000000415147825 */ /* 0x001fc800078e0212 */
[C---:B------:R-:W-:Y:S02]  /*0930*/  IMAD.WIDE.U32 R22, R29.reuse, 0x4, R18 ;  /* 0x000000041d167825 */ /* 0x040fe400078e0012 */
[----:B------:R-:W2:Y:S04]  /*0940*/  LDG.E R21, desc[UR12][R20.64] ;  /* 0x0000000c14157981 */ /* 0x000ea8000c1e1900 */
[----:B------:R-:W2:Y:S01]  /*0950*/  LDG.E R22, desc[UR12][R22.64] ;  /* 0x0000000c16167981 */ /* 0x000ea2000c1e1900 */
[----:B------:R-:W-:-:S05]  /*0960*/  IADD3 R29, PT, PT, R29, R8, RZ ;  /* 0x000000081d1d7210 */ /* 0x000fca0007ffe0ff */
[----:B------:R-:W-:-:S06]  /*0970*/  IMAD.WIDE.U32 R24, R29, 0x4, R18 ;  /* 0x000000041d187825 */ /* 0x000fcc00078e0012 */
[----:B------:R-:W3:Y:S01]  /*0980*/  LDG.E R24, desc[UR12][R24.64] ;  /* 0x0000000c18187981 */ /* 0x000ee2000c1e1900 */
[----:B--2---:R-:W-:-:S04]  /*0990*/  FSETP.GT.AND P1, PT, |R22|, |R21|, PT ;  /* 0x400000151600720b */ /* 0x004fc80003f24200 */
[----:B------:R-:W-:-:S05]  /*09a0*/  SEL R28, R13, R28, P1 ;  /* 0x0000001c0d1c7207 */ /* 0x000fca0000800000 */
[----:B------:R-:W-:-:S04]  /*09b0*/  IMAD R27, R28, R8, R5 ;  /* 0x000000081c1b7224 */ /* 0x000fc800078e0205 */
[----:B------:R-:W-:-:S06]  /*09c0*/  IMAD.WIDE R26, R27, 0x4, R18 ;  /* 0x000000041b1a7825 */ /* 0x000fcc00078e0212 */
[----:B------:R-:W3:Y:S01]  /*09d0*/  LDG.E R27, desc[UR12][R26.64] ;  /* 0x0000000c1a1b7981 */ /* 0x000ee2000c1e1900 */
[----:B------:R-:W-:-:S05]  /*09e0*/  IADD3 R29, PT, PT, R29, R8, RZ ;  /* 0x000000081d1d7210 */ /* 0x000fca0007ffe0ff */
[----:B------:R-:W-:-:S06]  /*09f0*/  IMAD.WIDE.U32 R20, R29, 0x4, R18 ;  /* 0x000000041d147825 */ /* 0x000fcc00078e0012 */
[----:B------:R-:W2:Y:S01]  /*0a00*/  LDG.E R20, desc[UR12][R20.64] ;  /* 0x0000000c14147981 */ /* 0x000ea2000c1e1900 */
[----:B---3--:R-:W-:-:S13]  /*0a10*/  FSETP.GT.AND P1, PT, |R24|, |R27|, PT ;  /* 0x4000001b1800720b */ /* 0x008fda0003f24200 */
[----:B------:R-:W-:-:S04]  /*0a20*/  @P1 VIADD R28, R13, 0x1 ;  /* 0x000000010d1c1836 */ /* 0x000fc80000000000 */
[----:B------:R-:W-:-:S04]  /*0a30*/  IMAD R23, R28, R8, R5 ;  /* 0x000000081c177224 */ /* 0x000fc800078e0205 */
[----:B------:R-:W-:-:S06]  /*0a40*/  IMAD.WIDE R22, R23, 0x4, R18 ;  /* 0x0000000417167825 */ /* 0x000fcc00078e0212 */
[----:B------:R-:W2:Y:S01]  /*0a50*/  LDG.E R23, desc[UR12][R22.64] ;  /* 0x0000000c16177981 */ /* 0x000ea2000c1e1900 */
[----:B------:R-:W-:-:S05]  /*0a60*/  IADD3 R25, PT, PT, R29, R8, RZ ;  /* 0x000000081d197210 */ /* 0x000fca0007ffe0ff */
[----:B------:R-:W-:-:S06]  /*0a70*/  IMAD.WIDE.U32 R24, R25, 0x4, R18 ;  /* 0x0000000419187825 */ /* 0x000fcc00078e0012 */
[----:B------:R-:W3:Y:S01]  /*0a80*/  LDG.E R24, desc[UR12][R24.64] ;  /* 0x0000000c18187981 */ /* 0x000ee2000c1e1900 */
[----:B--2---:R-:W-:-:S13]  /*0a90*/  FSETP.GT.AND P1, PT, |R20|, |R23|, PT ;  /* 0x400000171400720b */ /* 0x004fda0003f24200 */
[----:B------:R-:W-:-:S04]  /*0aa0*/  @P1 VIADD R28, R13, 0x2 ;  /* 0x000000020d1c1836 */ /* 0x000fc80000000000 */
[----:B------:R-:W-:-:S04]  /*0ab0*/  IMAD R27, R28, R8, R5 ;  /* 0x000000081c1b7224 */ /* 0x000fc800078e0205 */
[----:B------:R-:W-:-:S06]  /*0ac0*/  IMAD.WIDE R18, R27, 0x4, R18 ;  /* 0x000000041b127825 */ /* 0x000fcc00078e0212 */
[----:B------:R-:W3:Y:S02]  /*0ad0*/  LDG.E R19, desc[UR12][R18.64] ;  /* 0x0000000c12137981 */ /* 0x000ee4000c1e1900 */
[----:B---3--:R-:W-:-:S13]  /*0ae0*/  FSETP.GT.AND P1, PT, |R24|, |R19|, PT ;  /* 0x400000131800720b */ /* 0x008fda0003f24200 */
[C---:B------:R-:W-:Y:S01]  /*0af0*/  @P1 VIADD R28, R13.reuse, 0x3 ;  /* 0x000000030d1c1836 */ /* 0x040fe20000000000 */
[----:B------:R-:W-:-:S07]  /*0b00*/  IADD3 R13, PT, PT, R13, 0x4, RZ ;  /* 0x000000040d0d7810 */ /* 0x000fce0007ffe0ff */
.L_x_9:
[----:B------:R-:W-:Y:S05]  /*0b10*/  BSYNC.RECONVERGENT B2 ;  /* 0x0000000000027941 */ /* 0x000fea0003800200 */
.L_x_8:
[----:B------:R-:W-:Y:S05]  /*0b20*/  @!P0 BRA `(.L_x_3) ;  /* 0x0000000000808947 */ /* 0x000fea0003800000 */
[----:B------:R-:W-:-:S04]  /*0b30*/  LOP3.LUT R18, R10, 0x3, RZ, 0xc0, !PT ;  /* 0x000000030a127812 */ /* 0x000fc800078ec0ff */
[----:B------:R-:W-:-:S13]  /*0b40*/  ISETP.NE.AND P0, PT, R18, 0x1, PT ;  /* 0x000000011200780c */ /* 0x000fda0003f05270 */
[----:B------:R-:W0:Y:S01]  /*0b50*/  @P0 LDC.64 R18, c[0x0][0x380] ;  /* 0x0000e000ff120b82 */ /* 0x000e220000000a00 */
[-CC-:B------:R-:W-:Y:S02]  /*0b60*/  @P0 IMAD R21, R28, R8.reuse, R5.reuse ;  /* 0x000000081c150224 */ /* 0x180fe400078e0205 */
[----:B------:R-:W-:Y:S02]  /*0b70*/  @P0 IMAD R25, R13, R8, R5 ;  /* 0x000000080d190224 */ /* 0x000fe400078e0205 */
[----:B0-----:R-:W-:-:S04]  /*0b80*/  @P0 IMAD.WIDE R20, R21, 0x4, R18 ;  /* 0x0000000415140825 */ /* 0x001fc800078e0212 */
[C---:B------:R-:W-:Y:S02]  /*0b90*/  @P0 IMAD.WIDE.U32 R22, R25.reuse, 0x4, R18 ;  /* 0x0000000419160825 */ /* 0x040fe400078e0012 */
[----:B------:R-:W2:Y:S04]  /*0ba0*/  @P0 LDG.E R21, desc[UR12][R20.64] ;  /* 0x0000000c14150981 */ /* 0x000ea8000c1e1900 */
[----:B------:R-:W2:Y:S01]  /*0bb0*/  @P0 LDG.E R22, desc[UR12][R22.64] ;  /* 0x0000000c16160981 */ /* 0x000ea2000c1e1900 */
[----:B------:R-:W-:-:S04]  /*0bc0*/  @P0 IMAD.IADD R25, R25, 0x1, R8 ;  /* 0x0000000119190824 */ /* 0x000fc800078e0208 */
[----:B------:R-:W-:-:S06]  /*0bd0*/  @P0 IMAD.WIDE.U32 R24, R25, 0x4, R18 ;  /* 0x0000000419180825 */ /* 0x000fcc00078e0012 */
[----:B------:R-:W3:Y:S01]  /*0be0*/  @P0 LDG.E R24, desc[UR12][R24.64] ;  /* 0x0000000c18180981 */ /* 0x000ee2000c1e1900 */
[----:B--2---:R-:W-:-:S04]  /*0bf0*/  @P0 FSETP.GT.AND P1, PT, |R22|, |R21|, PT ;  /* 0x400000151600020b */ /* 0x004fc80003f24200 */
[----:B------:R-:W-:-:S05]  /*0c00*/  @P0 SEL R29, R13, R28, P1 ;  /* 0x0000001c0d1d0207 */ /* 0x000fca0000800000 */
[----:B------:R-:W-:-:S04]  /*0c10*/  @P0 IMAD R27, R29, R8, R5 ;  /* 0x000000081d1b0224 */ /* 0x000fc800078e0205 */
[----:B------:R-:W-:-:S06]  /*0c20*/  @P0 IMAD.WIDE R26, R27, 0x4, R18 ;  /* 0x000000041b1a0825 */ /* 0x000fcc00078e0212 */
[----:B------:R-:W3:Y:S01]  /*0c30*/  @P0 LDG.E R27, desc[UR12][R26.64] ;  /* 0x0000000c1a1b0981 */ /* 0x000ee2000c1e1900 */
[----:B------:R-:W-:-:S04]  /*0c40*/  LOP3.LUT R18, R10, 0x1, RZ, 0xc0, !PT ;  /* 0x000000010a127812 */ /* 0x000fc800078ec0ff */
[----:B------:R-:W-:-:S13]  /*0c50*/  ISETP.NE.U32.AND P1, PT, R18, 0x1, PT ;  /* 0x000000011200780c */ /* 0x000fda0003f25070 */
[----:B------:R-:W0:Y:S01]  /*0c60*/  @!P1 LDC.64 R20, c[0x0][0x380] ;  /* 0x0000e000ff149b82 */ /* 0x000e220000000a00 */
[----:B---3--:R-:W-:-:S13]  /*0c70*/  FSETP.GT.AND P2, PT, |R24|, |R27|, P0 ;  /* 0x4000001b1800720b */ /* 0x008fda0000744200 */
[C---:B------:R-:W-:Y:S01]  /*0c80*/  @P2 IADD3 R29, PT, PT, R13.reuse, 0x1, RZ ;  /* 0x000000010d1d2810 */ /* 0x040fe20007ffe0ff */
[----:B------:R-:W-:-:S03]  /*0c90*/  @P0 VIADD R13, R13, 0x2 ;  /* 0x000000020d0d0836 */ /* 0x000fc60000000000 */
[----:B------:R-:W-:Y:S01]  /*0ca0*/  @P0 MOV R28, R29 ;  /* 0x0000001d001c0202 */ /* 0x000fe20000000f00 */
[----:B------:R-:W-:-:S04]  /*0cb0*/  @!P1 IMAD R19, R13, R8, R5 ;  /* 0x000000080d139224 */ /* 0x000fc800078e0205 */
[----:B------:R-:W-:Y:S02]  /*0cc0*/  @!P1 IMAD R23, R28, R8, R5 ;  /* 0x000000081c179224 */ /* 0x000fe400078e0205 */
[----:B0-----:R-:W-:-:S04]  /*0cd0*/  @!P1 IMAD.WIDE.U32 R18, R19, 0x4, R20 ;  /* 0x0000000413129825 */ /* 0x001fc800078e0014 */
[----:B------:R-:W-:Y:S02]  /*0ce0*/  @!P1 IMAD.WIDE R20, R23, 0x4, R20 ;  /* 0x0000000417149825 */ /* 0x000fe400078e0214 */
[----:B------:R-:W2:Y:S04]  /*0cf0*/  @!P1 LDG.E R18, desc[UR12][R18.64] ;  /* 0x0000000c12129981 */ /* 0x000ea8000c1e1900 */
[----:B------:R-:W2:Y:S02]  /*0d00*/  @!P1 LDG.E R21, desc[UR12][R20.64] ;  /* 0x0000000c14159981 */ /* 0x000ea4000c1e1900 */
[----:B--2---:R-:W-:-:S04]  /*0d10*/  @!P1 FSETP.GT.AND P0, PT, |R18|, |R21|, PT ;  /* 0x400000151200920b */ /* 0x004fc80003f04200 */
[----:B------:R-:W-:-:S09]  /*0d20*/  @!P1 SEL R28, R13, R28, P0 ;  /* 0x0000001c0d1c9207 */ /* 0x000fd20000000000 */
.L_x_3:
[----:B------:R-:W-:Y:S05]  /*0d30*/  BSYNC.RECONVERGENT B0 ;  /* 0x0000000000007941 */ /* 0x000fea0003800200 */
.L_x_2:
[----:B------:R-:W-:-:S13]  /*0d40*/  ISETP.NE.AND P0, PT, R28, R5, PT ;  /* 0x000000051c00720c */ /* 0x000fda0003f05270 */
[----:B------:R-:W-:Y:S05]  /*0d50*/  @!P0 BRA `(.L_x_1) ;  /* 0x0000000800e88947 */ /* 0x000fea0003800000 */
[----:B------:R-:W-:Y:S01]  /*0d60*/  UISETP.GE.U32.AND UP0, UPT, UR7, 0xf, UPT ;  /* 0x0000000f0700788c */ /* 0x000fe2000bf06070 */
[----:B------:R-:W-:Y:S01]  /*0d70*/  IMAD R13, R5, R8, RZ ;  /* 0x00000008050d7224 */ /* 0x000fe200078e02ff */
[----:B------:R-:W-:-:S07]  /*0d80*/  UMOV UR4, URZ ;  /* 0x000000ff00047c82 */ /* 0x000fce0008000000 */
[----:B------:R-:W-:Y:S05]  /*0d90*/  BRA.U !UP0, `(.L_x_10) ;  /* 0x0000000508287547 */ /* 0x000fea000b800000 */
[----:B------:R-:W-:-:S05]  /*0da0*/  UMOV UR4, URZ ;  /* 0x000000ff00047c82 */ /* 0x000fca0008000000 */
.L_x_11:
[----:B-1----:R-:W0:Y:S01]  /*0db0*/  LDC.64 R20, c[0x0][0x380] ;  /* 0x0000e000ff147b82 */ /* 0x002e220000000a00 */
[----:B------:R-:W-:Y:S02]  /*0dc0*/  IMAD R19, R28, R8, UR4 ;  /* 0x000000041c137e24 */ /* 0x000fe4000f8e0208 */
[----:B------:R-:W-:Y:S02]  /*0dd0*/  VIADD R23, R13, UR4 ;  /* 0x000000040d177c36 */ /* 0x000fe40008000000 */
[----:B0-----:R-:W-:-:S04]  /*0de0*/  IMAD.WIDE R18, R19, 0x4, R20 ;  /* 0x0000000413127825 */ /* 0x001fc800078e0214 */
[----:B------:R-:W-:Y:S01]  /*0df0*/  IMAD.WIDE.U32 R20, R23, 0x4, R20 ;  /* 0x0000000417147825 */ /* 0x000fe200078e0014 */
[----:B------:R-:W2:Y:S04]  /*0e00*/  LDG.E R25, desc[UR12][R18.64] ;  /* 0x0000000c12197981 */ /* 0x000ea8000c1e1900 */
[----:B------:R-:W3:Y:S04]  /*0e10*/  LDG.E R23, desc[UR12][R20.64] ;  /* 0x0000000c14177981 */ /* 0x000ee8000c1e1900 */
[----:B--2---:R0:W-:Y:S04]  /*0e20*/  STG.E desc[UR12][R20.64], R25 ;  /* 0x0000001914007986 */ /* 0x0041e8000c10190c */
[----:B---3--:R1:W-:Y:S04]  /*0e30*/  STG.E desc[UR12][R18.64], R23 ;  /* 0x0000001712007986 */ /* 0x0083e8000c10190c */
[----:B------:R-:W2:Y:S04]  /*0e40*/  LDG.E R29, desc[UR12][R18.64+0x4] ;  /* 0x0000040c121d7981 */ /* 0x000ea8000c1e1900 */
[----:B------:R-:W3:Y:S04]  /*0e50*/  LDG.E R27, desc[UR12][R20.64+0x4] ;  /* 0x0000040c141b7981 */ /* 0x000ee8000c1e1900 */
[----:B--2---:R2:W-:Y:S04]  /*0e60*/  STG.E desc[UR12][R20.64+0x4], R29 ;  /* 0x0000041d14007986 */ /* 0x0045e8000c10190c */
[----:B---3--:R3:W-:Y:S04]  /*0e70*/  STG.E desc[UR12][R18.64+0x4], R27 ;  /* 0x0000041b12007986 */ /* 0x0087e8000c10190c */
[----:B------:R-:W4:Y:S04]  /*0e80*/  LDG.E R33, desc[UR12][R18.64+0x8] ;  /* 0x0000080c12217981 */ /* 0x000f28000c1e1900 */
[----:B------:R-:W5:Y:S04]  /*0e90*/  LDG.E R31, desc[UR12][R20.64+0x8] ;  /* 0x0000080c141f7981 */ /* 0x000f68000c1e1900 */
[----:B----4-:R4:W-:Y:S04]  /*0ea0*/  STG.E desc[UR12][R20.64+0x8], R33 ;  /* 0x0000082114007986 */ /* 0x0109e8000c10190c */
[----:B-----5:R5:W-:Y:S04]  /*0eb0*/  STG.E desc[UR12][R18.64+0x8], R31 ;  /* 0x0000081f12007986 */ /* 0x020be8000c10190c */
[----:B------:R-:W2:Y:S04]  /*0ec0*/  LDG.E R35, desc[UR12][R18.64+0xc] ;  /* 0x00000c0c12237981 */ /* 0x000ea8000c1e1900 */
[----:B0-----:R-:W3:Y:S04]  /*0ed0*/  LDG.E R25, desc[UR12][R20.64+0xc] ;  /* 0x00000c0c14197981 */ /* 0x001ee8000c1e1900 */
[----:B--2---:R0:W-:Y:S04]  /*0ee0*/  STG.E desc[UR12][R20.64+0xc], R35 ;  /* 0x00000c2314007986 */ /* 0x0041e8000c10190c */
[----:B---3--:R2:W-:Y:S04]  /*0ef0*/  STG.E desc[UR12][R18.64+0xc], R25 ;  /* 0x00000c1912007986 */ /* 0x0085e8000c10190c */
[----:B------:R-:W3:Y:S04]  /*0f00*/  LDG.E R37, desc[UR12][R18.64+0x10] ;  /* 0x0000100c12257981 */ /* 0x000ee8000c1e1900 */
[----:B-1----:R-:W4:Y:S04]  /*0f10*/  LDG.E R23, desc[UR12][R20.64+0x10] ;  /* 0x0000100c14177981 */ /* 0x002f28000c1e1900 */
[----:B---3--:R1:W-:Y:S04]  /*0f20*/  STG.E desc[UR12][R20.64+0x10], R37 ;  /* 0x0000102514007986 */ /* 0x0083e8000c10190c */
[----:B----4-:R3:W-:Y:S04]  /*0f30*/  STG.E desc[UR12][R18.64+0x10], R23 ;  /* 0x0000101712007986 */ /* 0x0107e8000c10190c */
[----:B------:R-:W4:Y:S04]  /*0f40*/  LDG.E R29, desc[UR12][R18.64+0x14] ;  /* 0x0000140c121d7981 */ /* 0x000f28000c1e1900 */
[----:B------:R-:W5:Y:S04]  /*0f50*/  LDG.E R27, desc[UR12][R20.64+0x14] ;  /* 0x0000140c141b7981 */ /* 0x000f68000c1e1900 */
[----:B----4-:R4:W-:Y:S04]  /*0f60*/  STG.E desc[UR12][R20.64+0x14], R29 ;  /* 0x0000141d14007986 */ /* 0x0109e8000c10190c */
[----:B-----5:R5:W-:Y:S04]  /*0f70*/  STG.E desc[UR12][R18.64+0x14], R27 ;  /* 0x0000141b12007986 */ /* 0x020be8000c10190c */
[----:B------:R-:W2:Y:S04]  /*0f80*/  LDG.E R33, desc[UR12][R18.64+0x18] ;  /* 0x0000180c12217981 */ /* 0x000ea8000c1e1900 */
[----:B------:R-:W3:Y:S04]  /*0f90*/  LDG.E R31, desc[UR12][R20.64+0x18] ;  /* 0x0000180c141f7981 */ /* 0x000ee8000c1e1900 */
[----:B--2---:R2:W-:Y:S04]  /*0fa0*/  STG.E desc[UR12][R20.64+0x18], R33 ;  /* 0x0000182114007986 */ /* 0x0045e8000c10190c */
[----:B---3--:R3:W-:Y:S04]  /*0fb0*/  STG.E desc[UR12][R18.64+0x18], R31 ;  /* 0x0000181f12007986 */ /* 0x0087e8000c10190c */
[----:B0-----:R-:W4:Y:S04]  /*0fc0*/  LDG.E R35, desc[UR12][R18.64+0x1c] ;  /* 0x00001c0c12237981 */ /* 0x001f28000c1e1900 */
[----:B------:R-:W5:Y:S04]  /*0fd0*/  LDG.E R25, desc[UR12][R20.64+0x1c] ;  /* 0x00001c0c14197981 */ /* 0x000f68000c1e1900 */
[----:B----4-:R0:W-:Y:S04]  /*0fe0*/  STG.E desc[UR12][R20.64+0x1c], R35 ;  /* 0x00001c2314007986 */ /* 0x0101e8000c10190c */
[----:B-----5:R4:W-:Y:S04]  /*0ff0*/  STG.E desc[UR12][R18.64+0x1c], R25 ;  /* 0x00001c1912007986 */ /* 0x0209e8000c10190c */
[----:B-1----:R-:W5:Y:S04]  /*1000*/  LDG.E R37, desc[UR12][R18.64+0x20] ;  /* 0x0000200c12257981 */ /* 0x002f68000c1e1900 */
[----:B------:R-:W2:Y:S04]  /*1010*/  LDG.E R23, desc[UR12][R20.64+0x20] ;  /* 0x0000200c14177981 */ /* 0x000ea8000c1e1900 */
[----:B-----5:R1:W-:Y:S04]  /*1020*/  STG.E desc[UR12][R20.64+0x20], R37 ;  /* 0x0000202514007986 */ /* 0x0203e8000c10190c */
[----:B--2---:R2:W-:Y:S04]  /*1030*/  STG.E desc[UR12][R18.64+0x20], R23 ;  /* 0x0000201712007986 */ /* 0x0045e8000c10190c */
[----:B------:R-:W5:Y:S04]  /*1040*/  LDG.E R29, desc[UR12][R18.64+0x24] ;  /* 0x0000240c121d7981 */ /* 0x000f68000c1e1900 */
[----:B------:R-:W3:Y:S04]  /*1050*/  LDG.E R27, desc[UR12][R20.64+0x24] ;  /* 0x0000240c141b7981 */ /* 0x000ee8000c1e1900 */
[----:B-----5:R5:W-:Y:S04]  /*1060*/  STG.E desc[UR12][R20.64+0x24], R29 ;  /* 0x0000241d14007986 */ /* 0x020be8000c10190c */
[----:B---3--:R3:W-:Y:S04]  /*1070*/  STG.E desc[UR12][R18.64+0x24], R27 ;  /* 0x0000241b12007986 */ /* 0x0087e8000c10190c */
[----:B------:R-:W4:Y:S04]  /*1080*/  LDG.E R33, desc[UR12][R18.64+0x28] ;  /* 0x0000280c12217981 */ /* 0x000f28000c1e1900 */
[----:B------:R-:W2:Y:S04]  /*1090*/  LDG.E R31, desc[UR12][R20.64+0x28] ;  /* 0x0000280c141f7981 */ /* 0x000ea8000c1e1900 */
[----:B----4-:R4:W-:Y:S04]  /*10a0*/  STG.E desc[UR12][R20.64+0x28], R33 ;  /* 0x0000282114007986 */ /* 0x0109e8000c10190c */
[----:B--2---:R2:W-:Y:S04]  /*10b0*/  STG.E desc[UR12][R18.64+0x28], R31 ;  /* 0x0000281f12007986 */ /* 0x0045e8000c10190c */
[----:B0-----:R-:W5:Y:S04]  /*10c0*/  LDG.E R35, desc[UR12][R18.64+0x2c] ;  /* 0x00002c0c12237981 */ /* 0x001f68000c1e1900 */
[----:B------:R-:W3:Y:S04]  /*10d0*/  LDG.E R25, desc[UR12][R20.64+0x2c] ;  /* 0x00002c0c14197981 */ /* 0x000ee8000c1e1900 */
[----:B-----5:R0:W-:Y:S04]  /*10e0*/  STG.E desc[UR12][R20.64+0x2c], R35 ;  /* 0x00002c2314007986 */ /* 0x0201e8000c10190c */
[----:B---3--:R3:W-:Y:S04]  /*10f0*/  STG.E desc[UR12][R18.64+0x2c], R25 ;  /* 0x00002c1912007986 */ /* 0x0087e8000c10190c */
[----:B-1----:R-:W5:Y:S04]  /*1100*/  LDG.E R37, desc[UR12][R18.64+0x30] ;  /* 0x0000300c12257981 */ /* 0x002f68000c1e1900 */
[----:B------:R-:W4:Y:S04]  /*1110*/  LDG.E R23, desc[UR12][R20.64+0x30] ;  /* 0x0000300c14177981 */ /* 0x000f28000c1e1900 */
[----:B-----5:R1:W-:Y:S04]  /*1120*/  STG.E desc[UR12][R20.64+0x30], R37 ;  /* 0x0000302514007986 */ /* 0x0203e8000c10190c */
[----:B----4-:R1:W-:Y:S04]  /*1130*/  STG.E desc[UR12][R18.64+0x30], R23 ;  /* 0x0000301712007986 */ /* 0x0103e8000c10190c */
[----:B------:R-:W4:Y:S04]  /*1140*/  LDG.E R29, desc[UR12][R18.64+0x34] ;  /* 0x0000340c121d7981 */ /* 0x000f28000c1e1900 */
[----:B------:R-:W5:Y:S04]  /*1150*/  LDG.E R27, desc[UR12][R20.64+0x34] ;  /* 0x0000340c141b7981 */ /* 0x000f68000c1e1900 */
[----:B----4-:R1:W-:Y:S04]  /*1160*/  STG.E desc[UR12][R20.64+0x34], R29 ;  /* 0x0000341d14007986 */ /* 0x0103e8000c10190c */
[----:B-----5:R1:W-:Y:S04]  /*1170*/  STG.E desc[UR12][R18.64+0x34], R27 ;  /* 0x0000341b12007986 */ /* 0x0203e8000c10190c */
[----:B------:R-:W4:Y:S04]  /*1180*/  LDG.E R33, desc[UR12][R18.64+0x38] ;  /* 0x0000380c12217981 */ /* 0x000f28000c1e1900 */
[----:B--2---:R-:W2:Y:S04]  /*1190*/  LDG.E R31, desc[UR12][R20.64+0x38] ;  /* 0x0000380c141f7981 */ /* 0x004ea8000c1e1900 */
[----:B----4-:R1:W-:Y:S04]  /*11a0*/  STG.E desc[UR12][R20.64+0x38], R33 ;  /* 0x0000382114007986 */ /* 0x0103e8000c10190c */
[----:B--2---:R1:W-:Y:S04]  /*11b0*/  STG.E desc[UR12][R18.64+0x38], R31 ;  /* 0x0000381f12007986 */ /* 0x0043e8000c10190c */
[----:B0-----:R-:W2:Y:S04]  /*11c0*/  LDG.E R35, desc[UR12][R18.64+0x3c] ;  /* 0x00003c0c12237981 */ /* 0x001ea8000c1e1900 */
[----:B---3--:R-:W3:Y:S01]  /*11d0*/  LDG.E R25, desc[UR12][R20.64+0x3c] ;  /* 0x00003c0c14197981 */ /* 0x008ee2000c1e1900 */
[----:B------:R-:W-:-:S04]  /*11e0*/  UIADD3 UR4, UPT, UPT, UR4, 0x10, URZ ;  /* 0x0000001004047890 */ /* 0x000fc8000fffe0ff */
[----:B------:R-:W-:Y:S01]  /*11f0*/  UISETP.NE.AND UP0, UPT, UR4, UR5, UPT ;  /* 0x000000050400728c */ /* 0x000fe2000bf05270 */
[----:B--2---:R1:W-:Y:S04]  /*1200*/  STG.E desc[UR12][R20.64+0x3c], R35 ;  /* 0x00003c2314007986 */ /* 0x0043e8000c10190c */
[----:B---3--:R1:W-:Y:S04]  /*1210*/  STG.E desc[UR12][R18.64+0x3c], R25 ;  /* 0x00003c1912007986 */ /* 0x0083e8000c10190c */
[----:B------:R-:W-:Y:S05]  /*1220*/  BRA.U UP0, `(.L_x_11) ;  /* 0xfffffff900e07547 */ /* 0x000fea000b83ffff */
[----:B------:R-:W-:-:S05]  /*1230*/  UMOV UR4, UR5 ;  /* 0x0000000500047c82 */ /* 0x000fca0008000000 */
.L_x_10:
[----:B------:R-:W-:-:S09]  /*1240*/  UISETP.NE.AND UP0, UPT, UR8, URZ, UPT ;  /* 0x000000ff0800728c */ /* 0x000fd2000bf05270 */
[----:B------:R-:W-:Y:S05]  /*1250*/  BRA.U !UP0, `(.L_x_1) ;  /* 0x0000000508a87547 */ /* 0x000fea000b800000 */
[----:B------:R-:W-:Y:S02]  /*1260*/  UIADD3 UR11, UPT, UPT, UR8, -0x1, URZ ;  /* 0xffffffff080b7890 */ /* 0x000fe4000fffe0ff */
[----:B------:R-:W-:Y:S02]  /*1270*/  UISETP.NE.AND UP1, UPT, UR9, URZ, UPT ;  /* 0x000000ff0900728c */ /* 0x000fe4000bf25270 */
[----:B------:R-:W-:-:S09]  /*1280*/  UISETP.GE.U32.AND UP0, UPT, UR11, 0x7, UPT ;  /* 0x000000070b00788c */ /* 0x000fd2000bf06070 */
[----:B------:R-:W-:Y:S05]  /*1290*/  BRA.U !UP0, `(.L_x_12) ;  /* 0x0000000108ac7547 */ /* 0x000fea000b800000 */
[----:B-1----:R-:W0:Y:S01]  /*12a0*/  LDC.64 R20, c[0x0][0x380] ;  /* 0x0000e000ff147b82 */ /* 0x002e220000000a00 */
[----:B------:R-:W-:Y:S01]  /*12b0*/  IMAD R19, R28, R8, UR4 ;  /* 0x000000041c137e24 */ /* 0x000fe2000f8e0208 */
[----:B------:R-:W-:Y:S01]  /*12c0*/  IADD3 R23, PT, PT, R13, UR4, RZ ;  /* 0x000000040d177c10 */ /* 0x000fe2000fffe0ff */
[----:B------:R-:W1:Y:S02]  /*12d0*/  LDCU.64 UR14, c[0x0][0x380] ;  /* 0x00007000ff0e77ac */ /* 0x000e640008000a00 */
[----:B0-----:R-:W-:-:S04]  /*12e0*/  IMAD.WIDE R18, R19, 0x4, R20 ;  /* 0x0000000413127825 */ /* 0x001fc800078e0214 */
[----:B------:R-:W-:Y:S01]  /*12f0*/  IMAD.WIDE.U32 R20, R23, 0x4, R20 ;  /* 0x0000000417147825 */ /* 0x000fe200078e0014 */
[----:B------:R-:W2:Y:S04]  /*1300*/  LDG.E R27, desc[UR12][R18.64] ;  /* 0x0000000c121b7981 */ /* 0x000ea8000c1e1900 */
[----:B------:R-:W3:Y:S01]  /*1310*/  LDG.E R25, desc[UR12][R20.64] ;  /* 0x0000000c14197981 */ /* 0x000ee2000c1e1900 */
[----:B------:R-:W-:-:S05]  /*1320*/  IADD3 R23, P0, PT, R13, UR4, RZ ;  /* 0x000000040d177c10 */ /* 0x000fca000ff1e0ff */
[----:B------:R-:W-:Y:S01]  /*1330*/  IMAD.X R24, RZ, RZ, RZ, P0 ;  /* 0x000000ffff187224 */ /* 0x000fe200000e06ff */
[----:B-1----:R-:W-:-:S04]  /*1340*/  LEA R22, P0, R23, UR14, 0x2 ;  /* 0x0000000e17167c11 */ /* 0x002fc8000f8010ff */
[----:B------:R-:W-:Y:S01]  /*1350*/  LEA.HI.X R23, R23, UR15, R24, 0x2, P0 ;  /* 0x0000000f17177c11 */ /* 0x000fe200080f1418 */
        /* <DEDUP_REMOVED lines=22> */
[----:B------:R-:W4:Y:S04]  /*14c0*/  LDG.E R35, desc[UR12][R18.64+0x18] ;  /* 0x0000180c12237981 */ /* 0x000f28000c1e1900 */
[----:B------:R-:W5:Y:S04]  /*14d0*/  LDG.E R33, desc[UR12][R22.64+0x18] ;  /* 0x0000180c16217981 */ /* 0x000f68000c1e1900 */
[----:B----4-:R3:W-:Y:S04]  /*14e0*/  STG.E desc[UR12][R22.64+0x18], R35 ;  /* 0x0000182316007986 */ /* 0x0107e8000c10190c */
[----:B-----5:R3:W-:Y:S04]  /*14f0*/  STG.E desc[UR12][R18.64+0x18], R33 ;  /* 0x0000182112007986 */ /* 0x0207e8000c10190c */
[----:B0-----:R-:W4:Y:S04]  /*1500*/  LDG.E R37, desc[UR12][R18.64+0x1c] ;  /* 0x00001c0c12257981 */ /* 0x001f28000c1e1900 */
[----:B--2---:R-:W2:Y:S01]  /*1510*/  LDG.E R21, desc[UR12][R22.64+0x1c] ;  /* 0x00001c0c16157981 */ /* 0x004ea2000c1e1900 */
[----:B------:R-:W-:-:S03]  /*1520*/  UIADD3 UR4, UPT, UPT, UR4, 0x8, URZ ;  /* 0x0000000804047890 */ /* 0x000fc6000fffe0ff */
[----:B----4-:R3:W-:Y:S04]  /*1530*/  STG.E desc[UR12][R22.64+0x1c], R37 ;  /* 0x00001c2516007986 */ /* 0x0107e8000c10190c */
[----:B--2---:R3:W-:Y:S05]  /*1540*/  STG.E desc[UR12][R18.64+0x1c], R21 ;  /* 0x00001c1512007986 */ /* 0x0047ea000c10190c */
.L_x_12:
[----:B------:R-:W-:Y:S05]  /*1550*/  BRA.U !UP1, `(.L_x_1) ;  /* 0x0000000109e87547 */ /* 0x000fea000b800000 */
[----:B------:R-:W-:Y:S02]  /*1560*/  UIADD3 UR11, UPT, UPT, UR9, -0x1, URZ ;  /* 0xffffffff090b7890 */ /* 0x000fe4000fffe0ff */
[----:B------:R-:W-:Y:S02]  /*1570*/  UISETP.NE.AND UP1, UPT, UR6, URZ, UPT ;  /* 0x000000ff0600728c */ /* 0x000fe4000bf25270 */
[----:B------:R-:W-:-:S09]  /*1580*/  UISETP.GE.U32.AND UP0, UPT, UR11, 0x3, UPT ;  /* 0x000000030b00788c */ /* 0x000fd2000bf06070 */
[----:B------:R-:W-:Y:S05]  /*1590*/  BRA.U !UP0, `(.L_x_13) ;  /* 0x00000001086c7547 */ /* 0x000fea000b800000 */
[----:B-1-3--:R-:W0:Y:S01]  /*15a0*/  LDC.64 R20, c[0x0][0x380] ;  /* 0x0000e000ff147b82 */ /* 0x00ae220000000a00 */
        /* <DEDUP_REMOVED lines=13> */
[----:B------:R-:W3:Y:S04]  /*1680*/  LDG.E R31, desc[UR12][R18.64+0x4] ;  /* 0x0000040c121f7981 */ /* 0x000ee8000c1e1900 */
[----:B------:R-:W4:Y:S04]  /*1690*/  LDG.E R29, desc[UR12][R22.64+0x4] ;  /* 0x0000040c161d7981 */ /* 0x000f28000c1e1900 */
[----:B---3--:R2:W-:Y:S04]  /*16a0*/  STG.E desc[UR12][R22.64+0x4], R31 ;  /* 0x0000041f16007986 */ /* 0x0085e8000c10190c */
[----:B----4-:R2:W-:Y:S04]  /*16b0*/  STG.E desc[UR12][R18.64+0x4], R29 ;  /* 0x0000041d12007986 */ /* 0x0105e8000c10190c */
[----:B------:R-:W3:Y:S04]  /*16c0*/  LDG.E R35, desc[UR12][R18.64+0x8] ;  /* 0x0000080c12237981 */ /* 0x000ee8000c1e1900 */
[----:B------:R-:W4:Y:S04]  /*16d0*/  LDG.E R33, desc[UR12][R22.64+0x8] ;  /* 0x0000080c16217981 */ /* 0x000f28000c1e1900 */
[----:B---3--:R2:W-:Y:S04]  /*16e0*/  STG.E desc[UR12][R22.64+0x8], R35 ;  /* 0x0000082316007986 */ /* 0x0085e8000c10190c */
[----:B----4-:R2:W-:Y:S04]  /*16f0*/  STG.E desc[UR12][R18.64+0x8], R33 ;  /* 0x0000082112007986 */ /* 0x0105e8000c10190c */
[----:B------:R-:W3:Y:S04]  /*1700*/  LDG.E R37, desc[UR12][R18.64+0xc] ;  /* 0x00000c0c12257981 */ /* 0x000ee8000c1e1900 */
[----:B0-----:R-:W4:Y:S01]  /*1710*/  LDG.E R21, desc[UR12][R22.64+0xc] ;  /* 0x00000c0c16157981 */ /* 0x001f22000c1e1900 */
[----:B------:R-:W-:-:S03]  /*1720*/  UIADD3 UR4, UPT, UPT, UR4, 0x4, URZ ;  /* 0x0000000404047890 */ /* 0x000fc6000fffe0ff */
[----:B---3--:R2:W-:Y:S04]  /*1730*/  STG.E desc[UR12][R22.64+0xc], R37 ;  /* 0x00000c2516007986 */ /* 0x0085e8000c10190c */
[----:B----4-:R2:W-:Y:S05]  /*1740*/  STG.E desc[UR12][R18.64+0xc], R21 ;  /* 0x00000c1512007986 */ /* 0x0105ea000c10190c */
.L_x_13:
[----:B------:R-:W-:Y:S05]  /*1750*/  BRA.U !UP1, `(.L_x_1) ;  /* 0x0000000109687547 */ /* 0x000fea000b800000 */
[----:B-123--:R-:W0:Y:S01]  /*1760*/  LDC.64 R20, c[0x0][0x380] ;  /* 0x0000e000ff147b82 */ /* 0x00ee220000000a00 */
[----:B------:R-:W-:Y:S01]  /*1770*/  IMAD R19, R28, R8, UR4 ;  /* 0x000000041c137e24 */ /* 0x000fe2000f8e0208 */
[----:B------:R-:W-:-:S03]  /*1780*/  IADD3 R23, PT, PT, R13, UR4, RZ ;  /* 0x000000040d177c10 */ /* 0x000fc6000fffe0ff */
[----:B0-----:R-:W-:-:S04]  /*1790*/  IMAD.WIDE R18, R19, 0x4, R20 ;  /* 0x0000000413127825 */ /* 0x001fc800078e0214 */
[----:B------:R-:W-:Y:S01]  /*17a0*/  IMAD.WIDE.U32 R20, R23, 0x4, R20 ;  /* 0x0000000417147825 */ /* 0x000fe200078e0014 */
[----:B------:R-:W2:Y:S04]  /*17b0*/  LDG.E R25, desc[UR12][R18.64] ;  /* 0x0000000c12197981 */ /* 0x000ea8000c1e1900 */
[----:B------:R-:W3:Y:S01]  /*17c0*/  LDG.E R23, desc[UR12][R20.64] ;  /* 0x0000000c14177981 */ /* 0x000ee2000c1e1900 */
[----:B------:R-:W-:-:S03]  /*17d0*/  UISETP.NE.AND UP0, UPT, UR6, 0x1, UPT ;  /* 0x000000010600788c */ /* 0x000fc6000bf05270 */
[----:B--2---:R0:W-:Y:S04]  /*17e0*/  STG.E desc[UR12][R20.64], R25 ;  /* 0x0000001914007986 */ /* 0x0041e8000c10190c */
[----:B---3--:R0:W-:Y:S02]  /*17f0*/  STG.E desc[UR12][R18.64], R23 ;  /* 0x0000001712007986 */ /* 0x0081e4000c10190c */
[----:B------:R-:W-:Y:S05]  /*1800*/  BRA.U !UP0, `(.L_x_1) ;  /* 0x00000001083c7547 */ /* 0x000fea000b800000 */
[----:B------:R-:W1:Y:S01]  /*1810*/  LDCU.64 UR14, c[0x0][0x380] ;  /* 0x00007000ff0e77ac */ /* 0x000e620008000a00 */
[----:B------:R-:W-:Y:S01]  /*1820*/  IADD3 R13, P0, PT, R13, UR4, RZ ;  /* 0x000000040d0d7c10 */ /* 0x000fe2000ff1e0ff */
[----:B0-----:R-:W2:Y:S04]  /*1830*/  LDG.E R23, desc[UR12][R18.64+0x4] ;  /* 0x0000040c12177981 */ /* 0x001ea8000c1e1900 */
[----:B------:R-:W-:Y:S01]  /*1840*/  IMAD.X R22, RZ, RZ, RZ, P0 ;  /* 0x000000ffff167224 */ /* 0x000fe200000e06ff */
[----:B-1----:R-:W-:-:S04]  /*1850*/  LEA R20, P0, R13, UR14, 0x2 ;  /* 0x0000000e0d147c11 */ /* 0x002fc8000f8010ff */
[----:B------:R-:W-:-:S05]  /*1860*/  LEA.HI.X R21, R13, UR15, R22, 0x2, P0 ;  /* 0x0000000f0d157c11 */ /* 0x000fca00080f1416 */
[----:B------:R-:W3:Y:S01]  /*1870*/  LDG.E R13, desc[UR12][R20.64+0x4] ;  /* 0x0000040c140d7981 */ /* 0x000ee2000c1e1900 */
[----:B------:R-:W-:-:S03]  /*1880*/  UISETP.NE.AND UP0, UPT, UR6, 0x2, UPT ;  /* 0x000000020600788c */ /* 0x000fc6000bf05270 */
[----:B--2---:R4:W-:Y:S04]  /*1890*/  STG.E desc[UR12][R20.64+0x4], R23 ;  /* 0x0000041714007986 */ /* 0x0049e8000c10190c */
[----:B---3--:R4:W-:Y:S02]  /*18a0*/  STG.E desc[UR12][R18.64+0x4], R13 ;  /* 0x0000040d12007986 */ /* 0x0089e4000c10190c */
[----:B------:R-:W-:Y:S05]  /*18b0*/  BRA.U !UP0, `(.L_x_1) ;  /* 0x0000000108107547 */ /* 0x000fea000b800000 */
[----:B----4-:R-:W2:Y:S04]  /*18c0*/  LDG.E R23, desc[UR12][R18.64+0x8] ;  /* 0x0000080c12177981 */ /* 0x010ea8000c1e1900 */
[----:B------:R-:W3:Y:S04]  /*18d0*/  LDG.E R13, desc[UR12][R20.64+0x8] ;  /* 0x0000080c140d7981 */ /* 0x000ee8000c1e1900 */
[----:B--2---:R0:W-:Y:S04]  /*18e0*/  STG.E desc[UR12][R20.64+0x8], R23 ;  /* 0x0000081714007986 */ /* 0x0041e8000c10190c */
[----:B---3--:R0:W-:Y:S02]  /*18f0*/  STG.E desc[UR12][R18.64+0x8], R13 ;  /* 0x0000080d12007986 */ /* 0x0081e4000c10190c */
.L_x_1:
[----:B------:R-:W-:Y:S05]  /*1900*/  BSYNC.RECONVERGENT B1 ;  /* 0x0000000000017941 */ /* 0x000fea0003800200 */
.L_x_0:
[----:B------:R-:W-:Y:S01]  /*1910*/  BAR.SYNC.DEFER_BLOCKING 0x0 ;  /* 0x0000000000007b1d */ /* 0x000fe20000010000 */
[----:B------:R-:W-:-:S04]  /*1920*/  ISETP.GT.U32.AND P0, PT, R0, R5, PT ;  /* 0x000000050000720c */ /* 0x000fc80003f04070 */
[----:B------:R-:W-:Y:S01]  /*1930*/  ISETP.LT.U32.AND P0, PT, R0, R8, P0 ;  /* 0x000000080000720c */ /* 0x000fe20000701070 */
[----:B------:R-:W-:-:S12]  /*1940*/  BSSY.RECONVERGENT B0, `(.L_x_14) ;  /* 0x0000022000007945 */ /* 0x000fd80003800200 */
[----:B------:R-:W-:Y:S05]  /*1950*/  @!P0 BRA `(.L_x_15) ;  /* 0x0000000000808947 */ /* 0x000fea0003800000 */
[----:B01234-:R-:W0:Y:S01]  /*1960*/  LDC.64 R18, c[0x0][0x380] ;  /* 0x0000e000ff127b82 */ /* 0x01fe220000000a00 */
[----:B------:R-:W-:Y:S01]  /*1970*/  IMAD R23, R5, R8, R5 ;  /* 0x0000000805177224 */ /* 0x000fe200078e0205 */
[----:B------:R-:W-:-:S03]  /*1980*/  IADD3 R21, PT, PT, R3, R5, RZ ;  /* 0x0000000503157210 */ /* 0x000fc60007ffe0ff */
[----:B0-----:R-:W-:-:S05]  /*1990*/  IMAD.WIDE.U32 R22, R23, 0x4, R18 ;  /* 0x0000000417167825 */ /* 0x001fca00078e0012 */
[----:B------:R-:W2:Y:S01]  /*19a0*/  LDG.E R13, desc[UR12][R22.64] ;  /* 0x0000000c160d7981 */ /* 0x000ea2000c1e1900 */
[----:B------:R-:W-:-:S05]  /*19b0*/  IMAD.WIDE.U32 R18, R21, 0x4, R18 ;  /* 0x0000000415127825 */ /* 0x000fca00078e0012 */
[----:B------:R-:W3:Y:S01]  /*19c0*/  LDG.E R8, desc[UR12][R18.64] ;  /* 0x0000000c12087981 */ /* 0x000ee2000c1e1900 */
[----:B------:R-:W-:Y:S01]  /*19d0*/  BSSY.RECONVERGENT B1, `(.L_x_16) ;  /* 0x000000c000017945 */ /* 0x000fe20003800200 */
[----:B--2---:R-:W0:Y:S08]  /*19e0*/  MUFU.RCP R20, R13 ;  /* 0x0000000d00147308 */ /* 0x004e300000001000 */
[----:B---3--:R-:W1:Y:S01]  /*19f0*/  FCHK P1, R8, R13 ;  /* 0x0000000d08007302 */ /* 0x008e620000020000 */
[----:B0-----:R-:W-:-:S04]  /*1a00*/  FFMA R25, -R13, R20, 1 ;  /* 0x3f8000000d197423 */ /* 0x001fc80000000114 */
[----:B------:R-:W-:-:S04]  /*1a10*/  FFMA R25, R20, R25, R20 ;  /* 0x0000001914197223 */ /* 0x000fc80000000014 */
[----:B------:R-:W-:-:S04]  /*1a20*/  FFMA R20, R8, R25, RZ ;  /* 0x0000001908147223 */ /* 0x000fc800000000ff */
[----:B------:R-:W-:-:S04]  /*1a30*/  FFMA R24, -R13, R20, R8 ;  /* 0x000000140d187223 */ /* 0x000fc80000000108 */
[----:B------:R-:W-:Y:S01]  /*1a40*/  FFMA R25, R25, R24, R20 ;  /* 0x0000001819197223 */ /* 0x000fe20000000014 */
[----:B-1----:R-:W-:Y:S06]  /*1a50*/  @!P1 BRA `(.L_x_17) ;  /* 0x00000000000c9947 */ /* 0x002fec0003800000 */
[----:B------:R-:W-:-:S07]  /*1a60*/  MOV R18, 0x1a80 ;  /* 0x00001a8000127802 */ /* 0x000fce0000000f00 */
[----:B------:R-:W-:Y:S05]  /*1a70*/  CALL.REL.NOINC `($__internal_0_$__cuda_sm3x_div_rn_noftz_f32_slowpath) ;  /* 0x0000000800fc7944 */ /* 0x000fea0003c00000 */
[----:B------:R-:W-:-:S07]  /*1a80*/  IMAD.MOV.U32 R25, RZ, RZ, R8 ;  /* 0x000000ffff197224 */ /* 0x000fce00078e0008 */
.L_x_17:
[----:B------:R-:W-:Y:S05]  /*1a90*/  BSYNC.RECONVERGENT B1 ;  /* 0x0000000000017941 */ /* 0x000fea0003800200 */
.L_x_16:
[----:B------:R-:W0:Y:S01]  /*1aa0*/  LDCU UR4, c[0x0][0x398] ;  /* 0x00007300ff0477ac */ /* 0x000e220008000800 */
[----:B------:R-:W1:Y:S08]  /*1ab0*/  LDC.64 R22, c[0x0][0x388] ;  /* 0x0000e200ff167b82 */ /* 0x000e700000000a00 */
[----:B------:R-:W2:Y:S01]  /*1ac0*/  LDC.64 R18, c[0x0][0x380] ;  /* 0x0000e000ff127b82 */ /* 0x000ea20000000a00 */
[----:B0-----:R-:W-:-:S05]  /*1ad0*/  MOV R8, UR4 ;  /* 0x0000000400087c02 */ /* 0x001fca0008000f00 */
[----:B------:R-:W-:Y:S02]  /*1ae0*/  IMAD R13, R5, R8, R0 ;  /* 0x00000008050d7224 */ /* 0x000fe400078e0200 */
[----:B-1----:R-:W-:Y:S02]  /*1af0*/  IMAD.WIDE.U32 R22, R21, 0x4, R22 ;  /* 0x0000000415167825 */ /* 0x002fe400078e0016 */
[----:B------:R-:W0:Y:S03]  /*1b00*/  LDC.64 R20, c[0x0][0x390] ;  /* 0x0000e400ff147b82 */ /* 0x000e260000000a00 */
[----:B------:R1:W-:Y:S01]  /*1b10*/  STG.E desc[UR12][R22.64], R25 ;  /* 0x0000001916007986 */ /* 0x0003e2000c10190c */
[----:B--2---:R-:W-:-:S06]  /*1b20*/  IMAD.WIDE.U32 R18, R13, 0x4, R18 ;  /* 0x000000040d127825 */ /* 0x004fcc00078e0012 */
[----:B------:R-:W2:Y:S01]  /*1b30*/  LDG.E R19, desc[UR12][R18.64] ;  /* 0x0000000c12137981 */ /* 0x000ea2000c1e1900 */
[----:B0-----:R-:W-:-:S05]  /*1b40*/  IMAD.WIDE.U32 R20, R13, 0x4, R20 ;  /* 0x000000040d147825 */ /* 0x001fca00078e0014 */
[----:B--2---:R1:W-:Y:S02]  /*1b50*/  STG.E desc[UR12][R20.64], R19 ;  /* 0x0000001314007986 */ /* 0x0043e4000c10190c */
.L_x_15:
[----:B------:R-:W-:Y:S05]  /*1b60*/  BSYNC.RECONVERGENT B0 ;  /* 0x0000000000007941 */ /* 0x000fea0003800200 */
.L_x_14:
[----:B------:R-:W-:Y:S01]  /*1b70*/  ISETP.NE.AND P1, PT, R0, R5, PT ;  /* 0x000000050000720c */ /* 0x000fe20003f25270 */
[----:B------:R-:W-:-:S12]  /*1b80*/  BSSY.RECONVERGENT B0, `(.L_x_18) ;  /* 0x0000009000007945 */ /* 0x000fd80003800200 */
[----:B------:R-:W-:Y:S05]  /*1b90*/  @P1 BRA `(.L_x_19) ;  /* 0x00000000001c1947 */ /* 0x000fea0003800000 */
[----:B0---4-:R-:W4:Y:S01]  /*1ba0*/  LDG.E R13, desc[UR12][R14.64] ;  /* 0x0000000c0e0d7981 */ /* 0x011f22000c1e1900 */
[----:B-123--:R-:W0:Y:S01]  /*1bb0*/  LDC.64 R18, c[0x0][0x390] ;  /* 0x0000e400ff127b82 */ /* 0x00ee220000000a00 */
[----:B------:R-:W-:-:S04]  /*1bc0*/  IMAD.IADD R21, R3, 0x1, R0 ;  /* 0x0000000103157824 */ /* 0x000fc800078e0200 */
[----:B0-----:R-:W-:-:S04]  /*1bd0*/  IMAD.WIDE.U32 R18, R21, 0x4, R18 ;  /* 0x0000000415127825 */ /* 0x001fc800078e0012 */
[----:B------:R-:W-:Y:S01]  /*1be0*/  HFMA2 R21, -RZ, RZ, 1.875, 0 ;  /* 0x3f800000ff157431 */ /* 0x000fe200000001ff */
[----:B----4-:R0:W-:Y:S04]  /*1bf0*/  STG.E desc[UR12][R18.64], R13 ;  /* 0x0000000d12007986 */ /* 0x0101e8000c10190c */
[----:B------:R0:W-:Y:S02]  /*1c00*/  STG.E desc[UR12][R16.64], R21 ;  /* 0x0000001510007986 */ /* 0x0001e4000c10190c */
.L_x_19:
[----:B------:R-:W-:Y:S05]  /*1c10*/  BSYNC.RECONVERGENT B0 ;  /* 0x0000000000007941 */ /* 0x000fea0003800200 */
.L_x_18:
[----:B------:R-:W-:Y:S01]  /*1c20*/  VIADD R5, R5, 0x1 ;  /* 0x0000000105057836 */ /* 0x000fe20000000000 */
[----:B------:R-:W-:Y:S04]  /*1c30*/  BAR.SYNC.DEFER_BLOCKING 0x0 ;  /* 0x0000000000007b1d */ /* 0x000fe80000010000 */
[----:B------:R-:W-:Y:S02]  /*1c40*/  ISETP.GE.OR P0, PT, R5, R8, !P0 ;  /* 0x000000080500720c */ /* 0x000fe40004706670 */
[----:B------:R-:W-:Y:S11]  /*1c50*/  BSSY.RECONVERGENT B0, `(.L_x_20) ;  /* 0x000009b000007945 */ /* 0x000ff60003800200 */
[----:B------:R-:W-:Y:S05]  /*1c60*/  @P0 BRA `(.L_x_21) ;  /* 0x0000000800640947 */ /* 0x000fea0003800000 */
[----:B01234-:R-:W0:Y:S01]  /*1c70*/  LDC.64 R18, c[0x0][0x388] ;  /* 0x0000e200ff127b82 */ /* 0x01fe220000000a00 */
[----:B------:R-:W-:Y:S01]  /*1c80*/  ISETP.GE.U32.AND P0, PT, R11, 0x7, PT ;  /* 0x000000070b00780c */ /* 0x000fe20003f06070 */
[----:B------:R-:W-:Y:S01]  /*1c90*/  BSSY.RECONVERGENT B1, `(.L_x_22) ;  /* 0x000003c000017945 */ /* 0x000fe20003800200 */
[----:B------:R-:W-:Y:S01]  /*1ca0*/  IADD3 R11, PT, PT, R3, R6, RZ ;  /* 0x00000006030b7210 */ /* 0x000fe20007ffe0ff */
[----:B------:R-:W-:Y:S01]  /*1cb0*/  IMAD R6, R6, R8, RZ ;  /* 0x0000000806067224 */ /* 0x000fe200078e02ff */
[----:B------:R-:W-:-:S03]  /*1cc0*/  LOP3.LUT P1, RZ, R9, 0x7, RZ, 0xc0, !PT ;  /* 0x0000000709ff7812 */ /* 0x000fc6000782c0ff */
[----:B0-----:R-:W-:-:S04]  /*1cd0*/  IMAD.WIDE.U32 R18, R11, 0x4, R18 ;  /* 0x000000040b127825 */ /* 0x001fc800078e0012 */
[----:B------:R-:W-:Y:S02]  /*1ce0*/  IMAD.MOV.U32 R11, RZ, RZ, R5 ;  /* 0x000000ffff0b7224 */ /* 0x000fe400078e0005 */
[----:B------:R-:W-:Y:S05]  /*1cf0*/  @!P0 BRA `(.L_x_23) ;  /* 0x0000000000d48947 */ /* 0x000fea0003800000 */
[----:B------:R-:W-:Y:S01]  /*1d00*/  LOP3.LUT R9, R9, 0xfffffff8, RZ, 0xc0, !PT ;  /* 0xfffffff809097812 */ /* 0x000fe200078ec0ff */
[----:B------:R-:W-:Y:S01]  /*1d10*/  IMAD.MOV.U32 R11, RZ, RZ, R5 ;  /* 0x000000ffff0b7224 */ /* 0x000fe200078e0005 */
[----:B------:R-:W-:-:S07]  /*1d20*/  MOV R24, RZ ;  /* 0x000000ff00187202 */ /* 0x000fce0000000f00 */
.L_x_24:
[----:B------:R-:W0:Y:S01]  /*1d30*/  LDC.64 R22, c[0x0][0x390] ;  /* 0x0000e400ff167b82 */ /* 0x000e220000000a00 */
[----:B---3--:R-:W-:Y:S01]  /*1d40*/  IADD3 R13, PT, PT, R6, R11, RZ ;  /* 0x0000000b060d7210 */ /* 0x008fe20007ffe0ff */
[----:B------:R-:W-:-:S06]  /*1d50*/  IMAD.IADD R25, R3, 0x1, R11 ;  /* 0x0000000103197824 */ /* 0x000fcc00078e020b */
[----:B------:R-:W1:Y:S01]  /*1d60*/  LDC.64 R20, c[0x0][0x380] ;  /* 0x0000e000ff147b82 */ /* 0x000e620000000a00 */
[----:B0-----:R-:W-:Y:S02]  /*1d70*/  IMAD.WIDE.U32 R22, R13, 0x4, R22 ;  /* 0x000000040d167825 */ /* 0x001fe400078e0016 */
[----:B------:R-:W2:Y:S04]  /*1d80*/  LDG.E R13, desc[UR12][R18.64] ;  /* 0x0000000c120d7981 */ /* 0x000ea8000c1e1900 */
[----:B------:R-:W2:Y:S01]  /*1d90*/  LDG.E R26, desc[UR12][R22.64] ;  /* 0x0000000c161a7981 */ /* 0x000ea2000c1e1900 */
[----:B-1----:R-:W-:-:S05]  /*1da0*/  IMAD.WIDE.U32 R20, R25, 0x4, R20 ;  /* 0x0000000419147825 */ /* 0x002fca00078e0014 */
[----:B------:R-:W2:Y:S04]  /*1db0*/  LDG.E R28, desc[UR12][R20.64] ;  /* 0x0000000c141c7981 */ /* 0x000ea8000c1e1900 */
[----:B------:R-:W3:Y:S01]  /*1dc0*/  LDG.E R29, desc[UR12][R20.64+0x8] ;  /* 0x0000080c141d7981 */ /* 0x000ee2000c1e1900 */
[----:B--2---:R-:W-:-:S03]  /*1dd0*/  FFMA R13, -R13, R26, R28 ;  /* 0x0000001a0d0d7223 */ /* 0x004fc6000000011c */
[----:B------:R-:W2:Y:S04]  /*1de0*/  LDG.E R28, desc[UR12][R20.64+0x4] ;  /* 0x0000040c141c7981 */ /* 0x000ea8000c1e1900 */
[----:B------:R0:W-:Y:S04]  /*1df0*/  STG.E desc[UR12][R20.64], R13 ;  /* 0x0000000d14007986 */ /* 0x0001e8000c10190c */
[----:B------:R-:W2:Y:S04]  /*1e00*/  LDG.E R25, desc[UR12][R18.64] ;  /* 0x0000000c12197981 */ /* 0x000ea8000c1e1900 */
[----:B------:R-:W2:Y:S02]  /*1e10*/  LDG.E R26, desc[UR12][R22.64+0x4] ;  /* 0x0000040c161a7981 */ /* 0x000ea4000c1e1900 */
[----:B--2---:R-:W-:-:S02]  /*1e20*/  FFMA R25, -R25, R26, R28 ;  /* 0x0000001a19197223 */ /* 0x004fc4000000011c */
[----:B------:R-:W2:Y:S04]  /*1e30*/  LDG.E R28, desc[UR12][R20.64+0xc] ;  /* 0x00000c0c141c7981 */ /* 0x000ea8000c1e1900 */
[----:B------:R1:W-:Y:S04]  /*1e40*/  STG.E desc[UR12][R20.64+0x4], R25 ;  /* 0x0000041914007986 */ /* 0x0003e8000c10190c */
[----:B------:R-:W3:Y:S04]  /*1e50*/  LDG.E R26, desc[UR12][R18.64] ;  /* 0x0000000c121a7981 */ /* 0x000ee8000c1e1900 */
[----:B------:R-:W3:Y:S02]  /*1e60*/  LDG.E R27, desc[UR12][R22.64+0x8] ;  /* 0x0000080c161b7981 */ /* 0x000ee4000c1e1900 */
[----:B---3--:R-:W-:-:S02]  /*1e70*/  FFMA R27, -R26, R27, R29 ;  /* 0x0000001b1a1b7223 */ /* 0x008fc4000000011d */
[----:B------:R-:W3:Y:S04]  /*1e80*/  LDG.E R29, desc[UR12][R20.64+0x14] ;  /* 0x0000140c141d7981 */ /* 0x000ee8000c1e1900 */
[----:B------:R4:W-:Y:S04]  /*1e90*/  STG.E desc[UR12][R20.64+0x8], R27 ;  /* 0x0000081b14007986 */ /* 0x0009e8000c10190c */
[----:B0-----:R-:W2:Y:S04]  /*1ea0*/  LDG.E R13, desc[UR12][R18.64] ;  /* 0x0000000c120d7981 */ /* 0x001ea8000c1e1900 */
[----:B------:R-:W2:Y:S02]  /*1eb0*/  LDG.E R26, desc[UR12][R22.64+0xc] ;  /* 0x00000c0c161a7981 */ /* 0x000ea4000c1e1900 */
[----:B--2---:R-:W-:-:S02]  /*1ec0*/  FFMA R13, -R13, R26, R28 ;  /* 0x0000001a0d0d7223 */ /* 0x004fc4000000011c */
[----:B------:R-:W2:Y:S04]  /*1ed0*/  LDG.E R28, desc[UR12][R20.64+0x10] ;  /* 0x0000100c141c7981 */ /* 0x000ea8000c1e1900 */
[----:B------:R0:W-:Y:S04]  /*1ee0*/  STG.E desc[UR12][R20.64+0xc], R13 ;  /* 0x00000c0d14007986 */ /* 0x0001e8000c10190c */
[----:B-1----:R-:W2:Y:S04]  /*1ef0*/  LDG.E R25, desc[UR12][R18.64] ;  /* 0x0000000c12197981 */ /* 0x002ea8000c1e1900 */
[----:B------:R-:W2:Y:S02]  /*1f00*/  LDG.E R26, desc[UR12][R22.64+0x10] ;  /* 0x0000100c161a7981 */ /* 0x000ea4000c1e1900 */
[----:B--2---:R-:W-:-:S02]  /*1f10*/  FFMA R25, -R25, R26, R28 ;  /* 0x0000001a19197223 */ /* 0x004fc4000000011c */
[----:B------:R-:W2:Y:S04]  /*1f20*/  LDG.E R28, desc[UR12][R20.64+0x18] ;  /* 0x0000180c141c7981 */ /* 0x000ea8000c1e1900 */
[----:B------:R1:W-:Y:S04]  /*1f30*/  STG.E desc[UR12][R20.64+0x10], R25 ;  /* 0x0000101914007986 */ /* 0x0003e8000c10190c */
[----:B------:R-:W3:Y:S04]  /*1f40*/  LDG.E R26, desc[UR12][R18.64] ;  /* 0x0000000c121a7981 */ /* 0x000ee8000c1e1900 */
[----:B----4-:R-:W3:Y:S02]  /*1f50*/  LDG.E R27, desc[UR12][R22.64+0x14] ;  /* 0x0000140c161b7981 */ /* 0x010ee4000c1e1900 */
[----:B---3--:R-:W-:-:S05]  /*1f60*/  FFMA R27, -R26, R27, R29 ;  /* 0x0000001b1a1b7223 */ /* 0x008fca000000011d */
[----:B------:R3:W-:Y:S04]  /*1f70*/  STG.E desc[UR12][R20.64+0x14], R27 ;  /* 0x0000141b14007986 */ /* 0x0007e8000c10190c */
[----:B0-----:R-:W2:Y:S04]  /*1f80*/  LDG.E R13, desc[UR12][R18.64] ;  /* 0x0000000c120d7981 */ /* 0x001ea8000c1e1900 */
[----:B------:R-:W2:Y:S02]  /*1f90*/  LDG.E R26, desc[UR12][R22.64+0x18] ;  /* 0x0000180c161a7981 */ /* 0x000ea4000c1e1900 */
[----:B--2---:R-:W-:-:S02]  /*1fa0*/  FFMA R13, -R13, R26, R28 ;  /* 0x0000001a0d0d7223 */ /* 0x004fc4000000011c */
[----:B------:R-:W2:Y:S04]  /*1fb0*/  LDG.E R28, desc[UR12][R20.64+0x1c] ;  /* 0x00001c0c141c7981 */ /* 0x000ea8000c1e1900 */
[----:B------:R3:W-:Y:S04]  /*1fc0*/  STG.E desc[UR12][R20.64+0x18], R13 ;  /* 0x0000180d14007986 */ /* 0x0007e8000c10190c */
[----:B------:R-:W2:Y:S04]  /*1fd0*/  LDG.E R26, desc[UR12][R22.64+0x1c] ;  /* 0x00001c0c161a7981 */ /* 0x000ea8000c1e1900 */
[----:B-1----:R-:W2:Y:S01]  /*1fe0*/  LDG.E R25, desc[UR12][R18.64] ;  /* 0x0000000c12197981 */ /* 0x002ea2000c1e1900 */
[----:B------:R-:W-:-:S04]  /*1ff0*/  IADD3 R24, PT, PT, R24, 0x8, RZ ;  /* 0x0000000818187810 */ /* 0x000fc80007ffe0ff */
[----:B------:R-:W-:Y:S01]  /*2000*/  ISETP.NE.AND P0, PT, R24, R9, PT ;  /* 0x000000091800720c */ /* 0x000fe20003f05270 */
[----:B------:R-:W-:Y:S02]  /*2010*/  VIADD R11, R11, 0x8 ;  /* 0x000000080b0b7836 */ /* 0x000fe40000000000 */
[----:B--2---:R-:W-:-:S05]  /*2020*/  FFMA R25, -R25, R26, R28 ;  /* 0x0000001a19197223 */ /* 0x004fca000000011c */
[----:B------:R3:W-:Y:S05]  /*2030*/  STG.E desc[UR12][R20.64+0x1c], R25 ;  /* 0x00001c1914007986 */ /* 0x0007ea000c10190c */
[----:B------:R-:W-:Y:S05]  /*2040*/  @P0 BRA `(.L_x_24) ;  /* 0xfffffffc00380947 */ /* 0x000fea000383ffff */
.L_x_23:
[----:B------:R-:W-:Y:S05]  /*2050*/  BSYNC.RECONVERGENT B1 ;  /* 0x0000000000017941 */ /* 0x000fea0003800200 */
.L_x_22:
[----:B------:R-:W-:Y:S05]  /*2060*/  @!P1 BRA `(.L_x_21) ;  /* 0x0000000400649947 */ /* 0x000fea0003800000 */
[----:B------:R-:W-:Y:S01]  /*2070*/  ISETP.GE.U32.AND P1, PT, R12, 0x3, PT ;  /* 0x000000030c00780c */ /* 0x000fe20003f26070 */
[----:B------:R-:W-:Y:S01]  /*2080*/  BSSY.RECONVERGENT B1, `(.L_x_25) ;  /* 0x0000028000017945 */ /* 0x000fe20003800200 */
[----:B------:R-:W-:-:S11]  /*2090*/  LOP3.LUT P0, RZ, R7, 0x3, RZ, 0xc0, !PT ;  /* 0x0000000307ff7812 */ /* 0x000fd6000780c0ff */
[----:B------:R-:W-:Y:S05]  /*20a0*/  @!P1 BRA `(.L_x_26) ;  /* 0x0000000000949947 */ /* 0x000fea0003800000 */
[----:B---3--:R-:W0:Y:S01]  /*20b0*/  LDC.64 R24, c[0x0][0x390] ;  /* 0x0000e400ff187b82 */ /* 0x008e220000000a00 */
[----:B------:R-:W-:Y:S01]  /*20c0*/  IADD3 R7, PT, PT, R6, R11, RZ ;  /* 0x0000000b06077210 */ /* 0x000fe20007ffe0ff */
[----:B------:R-:W-:Y:S01]  /*20d0*/  IMAD.IADD R9, R3, 0x1, R11 ;  /* 0x0000000103097824 */ /* 0x000fe200078e020b */
[----:B------:R-:W1:Y:S01]  /*20e0*/  LDCU.64 UR14, c[0x0][0x390] ;  /* 0x00007200ff0e77ac */ /* 0x000e620008000a00 */
[----:B------:R-:W2:Y:S04]  /*20f0*/  LDCU.64 UR16, c[0x0][0x380] ;  /* 0x00007000ff1077ac */ /* 0x000ea80008000a00 */
[----:B------:R-:W3:Y:S01]  /*2100*/  LDC.64 R12, c[0x0][0x380] ;  /* 0x0000e000ff0c7b82 */ /* 0x000ee20000000a00 */
[----:B0-----:R-:W-:Y:S02]  /*2110*/  IMAD.WIDE.U32 R24, R7, 0x4, R24 ;  /* 0x0000000407187825 */ /* 0x001fe400078e0018 */
[----:B------:R-:W4:Y:S04]  /*2120*/  LDG.E R7, desc[UR12][R18.64] ;  /* 0x0000000c12077981 */ /* 0x000f28000c1e1900 */
[----:B------:R-:W4:Y:S01]  /*2130*/  LDG.E R24, desc[UR12][R24.64] ;  /* 0x0000000c18187981 */ /* 0x000f22000c1e1900 */
[----:B---3--:R-:W-:-:S05]  /*2140*/  IMAD.WIDE.U32 R12, R9, 0x4, R12 ;  /* 0x00000004090c7825 */ /* 0x008fca00078e000c */
[----:B------:R-:W4:Y:S01]  /*2150*/  LDG.E R26, desc[UR12][R12.64] ;  /* 0x0000000c0c1a7981 */ /* 0x000f22000c1e1900 */
[-C--:B------:R-:W-:Y:S02]  /*2160*/  IADD3 R21, P1, PT, R6, R11.reuse, RZ ;  /* 0x0000000b06157210 */ /* 0x080fe40007f3e0ff */
[----:B------:R-:W-:Y:S02]  /*2170*/  IADD3 R9, P2, PT, R3, R11, RZ ;  /* 0x0000000b03097210 */ /* 0x000fe40007f5e0ff */
[----:B------:R-:W-:Y:S02]  /*2180*/  IADD3.X R30, PT, PT, RZ, RZ, RZ, P1, !PT ;  /* 0x000000ffff1e7210 */ /* 0x000fe40000ffe4ff */
[----:B-1----:R-:W-:Y:S01]  /*2190*/  LEA R22, P1, R21, UR14, 0x2 ;  /* 0x0000000e15167c11 */ /* 0x002fe2000f8210ff */
[----:B------:R-:W-:Y:S01]  /*21a0*/  IMAD.X R28, RZ, RZ, RZ, P2 ;  /* 0x000000ffff1c7224 */ /* 0x000fe200010e06ff */
[----:B--2---:R-:W-:Y:S02]  /*21b0*/  LEA R20, P2, R9, UR16, 0x2 ;  /* 0x0000001009147c11 */ /* 0x004fe4000f8410ff */
[----:B------:R-:W-:-:S02]  /*21c0*/  LEA.HI.X R23, R21, UR15, R30, 0x2, P1 ;  /* 0x0000000f15177c11 */ /* 0x000fc400088f141e */
[----:B------:R-:W-:Y:S01]  /*21d0*/  LEA.HI.X R21, R9, UR17, R28, 0x2, P2 ;  /* 0x0000001109157c11 */ /* 0x000fe200090f141c */
[----:B----4-:R-:W-:-:S05]  /*21e0*/  FFMA R7, -R7, R24, R26 ;  /* 0x0000001807077223 */ /* 0x010fca000000011a */
[----:B------:R0:W-:Y:S04]  /*21f0*/  STG.E desc[UR12][R12.64], R7 ;  /* 0x000000070c007986 */ /* 0x0001e8000c10190c */
[----:B------:R-:W2:Y:S04]  /*2200*/  LDG.E R9, desc[UR12][R18.64] ;  /* 0x0000000c12097981 */ /* 0x000ea8000c1e1900 */
[----:B------:R-:W2:Y:S04]  /*2210*/  LDG.E R24, desc[UR12][R22.64+0x4] ;  /* 0x0000040c16187981 */ /* 0x000ea8000c1e1900 */
[----:B------:R-:W2:Y:S04]  /*2220*/  LDG.E R26, desc[UR12][R20.64+0x4] ;  /* 0x0000040c141a7981 */ /* 0x000ea8000c1e1900 */
[----:B------:R-:W3:Y:S01]  /*2230*/  LDG.E R27, desc[UR12][R20.64+0x8] ;  /* 0x0000080c141b7981 */ /* 0x000ee2000c1e1900 */
[----:B--2---:R-:W-:-:S05]  /*2240*/  FFMA R9, -R9, R24, R26 ;  /* 0x0000001809097223 */ /* 0x004fca000000011a */
[----:B------:R1:W-:Y:S04]  /*2250*/  STG.E desc[UR12][R20.64+0x4], R9 ;  /* 0x0000040914007986 */ /* 0x0003e8000c10190c */
[----:B------:R-:W3:Y:S04]  /*2260*/  LDG.E R24, desc[UR12][R18.64] ;  /* 0x0000000c12187981 */ /* 0x000ee8000c1e1900 */
[----:B------:R-:W3:Y:S02]  /*2270*/  LDG.E R25, desc[UR12][R22.64+0x8] ;  /* 0x0000080c16197981 */ /* 0x000ee4000c1e1900 */
[----:B---3--:R-:W-:-:S02]  /*2280*/  FFMA R25, -R24, R25, R27 ;  /* 0x0000001918197223 */ /* 0x008fc4000000011b */
[----:B------:R-:W2:Y:S04]  /*2290*/  LDG.E R24, desc[UR12][R20.64+0xc] ;  /* 0x00000c0c14187981 */ /* 0x000ea8000c1e1900 */
[----:B------:R1:W-:Y:S04]  /*22a0*/  STG.E desc[UR12][R20.64+0x8], R25 ;  /* 0x0000081914007986 */ /* 0x0003e8000c10190c */
[----:B0-----:R-:W2:Y:S04]  /*22b0*/  LDG.E R12, desc[UR12][R22.64+0xc] ;  /* 0x00000c0c160c7981 */ /* 0x001ea8000c1e1900 */
[----:B------:R-:W2:Y:S01]  /*22c0*/  LDG.E R7, desc[UR12][R18.64] ;  /* 0x0000000c12077981 */ /* 0x000ea2000c1e1900 */
[----:B------:R-:W-:Y:S01]  /*22d0*/  IADD3 R11, PT, PT, R11, 0x4, RZ ;  /* 0x000000040b0b7810 */ /* 0x000fe20007ffe0ff */
[----:B--2---:R-:W-:-:S05]  /*22e0*/  FFMA R7, -R7, R12, R24 ;  /* 0x0000000c07077223 */ /* 0x004fca0000000118 */
[----:B------:R1:W-:Y:S02]  /*22f0*/  STG.E desc[UR12][R20.64+0xc], R7 ;  /* 0x00000c0714007986 */ /* 0x0003e4000c10190c */
.L_x_26:
[----:B------:R-:W-:Y:S05]  /*2300*/  BSYNC.RECONVERGENT B1 ;  /* 0x0000000000017941 */ /* 0x000fea0003800200 */
.L_x_25:
[----:B------:R-:W-:Y:S05]  /*2310*/  @!P0 BRA `(.L_x_21) ;  /* 0x0000000000b88947 */ /* 0x000fea0003800000 */
[C---:B-1----:R-:W-:Y:S01]  /*2320*/  LOP3.LUT R7, R10.reuse, 0x3, RZ, 0xc0, !PT ;  /* 0x000000030a077812 */ /* 0x042fe200078ec0ff */
[----:B------:R-:W-:Y:S01]  /*2330*/  BSSY.RECONVERGENT B1, `(.L_x_27) ;  /* 0x0000020000017945 */ /* 0x000fe20003800200 */
[----:B------:R-:W-:Y:S02]  /*2340*/  LOP3.LUT R10, R10, 0x1, RZ, 0xc0, !PT ;  /* 0x000000010a0a7812 */ /* 0x000fe400078ec0ff */
[----:B------:R-:W-:Y:S02]  /*2350*/  ISETP.NE.AND P1, PT, R7, 0x1, PT ;  /* 0x000000010700780c */ /* 0x000fe40003f25270 */
[----:B------:R-:W-:-:S11]  /*2360*/  ISETP.NE.U32.AND P0, PT, R10, 0x1, PT ;  /* 0x000000010a00780c */ /* 0x000fd60003f05070 */
[----:B------:R-:W-:Y:S05]  /*2370*/  @!P1 BRA `(.L_x_28) ;  /* 0x00000000006c9947 */ /* 0x000fea0003800000 */
[----:B---3--:R-:W0:Y:S01]  /*2380*/  LDC.64 R12, c[0x0][0x390] ;  /* 0x0000e400ff0c7b82 */ /* 0x008e220000000a00 */
[----:B------:R-:W-:Y:S01]  /*2390*/  IMAD.IADD R25, R6, 0x1, R11 ;  /* 0x0000000106197824 */ /* 0x000fe200078e020b */
[----:B------:R-:W-:Y:S01]  /*23a0*/  IADD3 R7, PT, PT, R3, R11, RZ ;  /* 0x0000000b03077210 */ /* 0x000fe20007ffe0ff */
[----:B------:R-:W1:Y:S01]  /*23b0*/  LDCU.64 UR14, c[0x0][0x390] ;  /* 0x00007200ff0e77ac */ /* 0x000e620008000a00 */
[----:B------:R-:W2:Y:S04]  /*23c0*/  LDCU.64 UR16, c[0x0][0x380] ;  /* 0x00007000ff1077ac */ /* 0x000ea80008000a00 */
[----:B------:R-:W3:Y:S01]  /*23d0*/  LDC.64 R20, c[0x0][0x380] ;  /* 0x0000e000ff147b82 */ /* 0x000ee20000000a00 */
[----:B0-----:R-:W-:-:S06]  /*23e0*/  IMAD.WIDE.U32 R24, R25, 0x4, R12 ;  /* 0x0000000419187825 */ /* 0x001fcc00078e000c */
[----:B------:R-:W4:Y:S01]  /*23f0*/  LDG.E R24, desc[UR12][R24.64] ;  /* 0x0000000c18187981 */ /* 0x000f22000c1e1900 */
[----:B---3--:R-:W-:-:S03]  /*2400*/  IMAD.WIDE.U32 R12, R7, 0x4, R20 ;  /* 0x00000004070c7825 */ /* 0x008fc600078e0014 */
[----:B------:R-:W4:Y:S04]  /*2410*/  LDG.E R7, desc[UR12][R18.64] ;  /* 0x0000000c12077981 */ /* 0x000f28000c1e1900 */
[----:B------:R-:W4:Y:S01]  /*2420*/  LDG.E R10, desc[UR12][R12.64] ;  /* 0x0000000c0c0a7981 */ /* 0x000f22000c1e1900 */
[-C--:B------:R-:W-:Y:S02]  /*2430*/  IADD3 R9, P1, PT, R6, R11.reuse, RZ ;  /* 0x0000000b06097210 */ /* 0x080fe40007f3e0ff */
[----:B------:R-:W-:-:S03]  /*2440*/  IADD3 R21, P2, PT, R3, R11, RZ ;  /* 0x0000000b03157210 */ /* 0x000fc60007f5e0ff */
[----:B------:R-:W-:Y:S01]  /*2450*/  IMAD.X R26, RZ, RZ, RZ, P1 ;  /* 0x000000ffff1a7224 */ /* 0x000fe200008e06ff */
[----:B------:R-:W-:Y:S02]  /*2460*/  IADD3.X R28, PT, PT, RZ, RZ, RZ, P2, !PT ;  /* 0x000000ffff1c7210 */ /* 0x000fe400017fe4ff */
[----:B-1----:R-:W-:Y:S02]  /*2470*/  LEA R22, P1, R9, UR14, 0x2 ;  /* 0x0000000e09167c11 */ /* 0x002fe4000f8210ff */
[----:B--2---:R-:W-:Y:S02]  /*2480*/  LEA R20, P2, R21, UR16, 0x2 ;  /* 0x0000001015147c11 */ /* 0x004fe4000f8410ff */
[----:B------:R-:W-:Y:S02]  /*2490*/  LEA.HI.X R23, R9, UR15, R26, 0x2, P1 ;  /* 0x0000000f09177c11 */ /* 0x000fe400088f141a */
[----:B------:R-:W-:Y:S01]  /*24a0*/  LEA.HI.X R21, R21, UR17, R28, 0x2, P2 ;  /* 0x0000001115157c11 */ /* 0x000fe200090f141c */
[----:B----4-:R-:W-:-:S05]  /*24b0*/  FFMA R7, -R7, R24, R10 ;  /* 0x0000001807077223 */ /* 0x010fca000000010a */
[----:B------:R0:W-:Y:S04]  /*24c0*/  STG.E desc[UR12][R12.64], R7 ;  /* 0x000000070c007986 */ /* 0x0001e8000c10190c */
[----:B------:R-:W2:Y:S04]  /*24d0*/  LDG.E R22, desc[UR12][R22.64+0x4] ;  /* 0x0000040c16167981 */ /* 0x000ea8000c1e1900 */
[----:B------:R-:W2:Y:S04]  /*24e0*/  LDG.E R9, desc[UR12][R18.64] ;  /* 0x0000000c12097981 */ /* 0x000ea8000c1e1900 */
[----:B------:R-:W2:Y:S01]  /*24f0*/  LDG.E R10, desc[UR12][R20.64+0x4] ;  /* 0x0000040c140a7981 */ /* 0x000ea2000c1e1900 */
[----:B------:R-:W-:-:S02]  /*2500*/  VIADD R11, R11, 0x2 ;  /* 0x000000020b0b7836 */ /* 0x000fc40000000000 */
[----:B--2---:R-:W-:-:S05]  /*2510*/  FFMA R9, -R9, R22, R10 ;  /* 0x0000001609097223 */ /* 0x004fca000000010a */
[----:B------:R0:W-:Y:S02]  /*2520*/  STG.E desc[UR12][R20.64+0x4], R9 ;  /* 0x0000040914007986 */ /* 0x0001e4000c10190c */
.L_x_28:
[----:B------:R-:W-:Y:S05]  /*2530*/  BSYNC.RECONVERGENT B1 ;  /* 0x0000000000017941 */ /* 0x000fea0003800200 */
.L_x_27:
[----:B------:R-:W-:Y:S05]  /*2540*/  @P0 BRA `(.L_x_21) ;  /* 0x00000000002c0947 */ /* 0x000fea0003800000 */
[----:B0--3--:R-:W0:Y:S01]  /*2550*/  LDC.64 R12, c[0x0][0x390] ;  /* 0x0000e400ff0c7b82 */ /* 0x009e220000000a00 */
[----:B------:R-:W-:Y:S01]  /*2560*/  IADD3 R7, PT, PT, R6, R11, RZ ;  /* 0x0000000b06077210 */ /* 0x000fe20007ffe0ff */
[----:B------:R-:W-:Y:S01]  /*2570*/  IMAD.IADD R11, R3, 0x1, R11 ;  /* 0x00000001030b7824 */ /* 0x000fe200078e020b */
[----:B------:R-:W2:Y:S05]  /*2580*/  LDG.E R18, desc[UR12][R18.64] ;  /* 0x0000000c12127981 */ /* 0x000eaa000c1e1900 */
[----:B------:R-:W1:Y:S01]  /*2590*/  LDC.64 R20, c[0x0][0x380] ;  /* 0x0000e000ff147b82 */ /* 0x000e620000000a00 */
[----:B0-----:R-:W-:-:S06]  /*25a0*/  IMAD.WIDE.U32 R6, R7, 0x4, R12 ;  /* 0x0000000407067825 */ /* 0x001fcc00078e000c */
[----:B------:R-:W2:Y:S01]  /*25b0*/  LDG.E R7, desc[UR12][R6.64] ;  /* 0x0000000c06077981 */ /* 0x000ea2000c1e1900 */
[----:B-1----:R-:W-:-:S05]  /*25c0*/  IMAD.WIDE.U32 R10, R11, 0x4, R20 ;  /* 0x000000040b0a7825 */ /* 0x002fca00078e0014 */
[----:B------:R-:W2:Y:S02]  /*25d0*/  LDG.E R9, desc[UR12][R10.64] ;  /* 0x0000000c0a097981 */ /* 0x000ea4000c1e1900 */
[----:B--2---:R-:W-:-:S05]  /*25e0*/  FFMA R9, -R18, R7, R9 ;  /* 0x0000000712097223 */ /* 0x004fca0000000109 */
[----:B------:R0:W-:Y:S02]  /*25f0*/  STG.E desc[UR12][R10.64], R9 ;  /* 0x000000090a007986 */ /* 0x0001e4000c10190c */
.L_x_21:
[----:B------:R-:W-:Y:S05]  /*2600*/  BSYNC.RECONVERGENT B0 ;  /* 0x0000000000007941 */ /* 0x000fea0003800200 */
.L_x_20:
[----:B------:R-:W-:Y:S01]  /*2610*/  BAR.SYNC.DEFER_BLOCKING 0x0 ;  /* 0x0000000000007b1d */ /* 0x000fe20000010000 */
[----:B------:R-:W-:Y:S01]  /*2620*/  ISETP.NE.AND P0, PT, R5, R8, PT ;  /* 0x000000080500720c */ /* 0x000fe20003f05270 */
[----:B------:R-:W-:Y:S01]  /*2630*/  VIADD R2, R2, 0x1 ;  /* 0x0000000102027836 */ /* 0x000fe20000000000 */
[----:B------:R-:W-:-:S11]  /*2640*/  IADD3 R4, PT, PT, R4, 0x1, RZ ;  /* 0x0000000104047810 */ /* 0x000fd60007ffe0ff */
[----:B------:R-:W-:Y:S05]  /*2650*/  @P0 BRA `(.L_x_29) ;  /* 0xffffffd800c00947 */ /* 0x000fea000383ffff */
[----:B------:R-:W-:Y:S05]  /*2660*/  EXIT ;  /* 0x000000000000794d */ /* 0x000fea0003800000 */
        .weak           $__internal_0_$__cuda_sm3x_div_rn_noftz_f32_slowpath
        .type           $__internal_0_$__cuda_sm3x_div_rn_noftz_f32_slowpath,@function
        .size           $__internal_0_$__cuda_sm3x_div_rn_noftz_f32_slowpath,(.L_x_42 - $__internal_0_$__cuda_sm3x_div_rn_noftz_f32_slowpath)
$__internal_0_$__cuda_sm3x_div_rn_noftz_f32_slowpath:
[--C-:B------:R-:W-:Y:S01]  /*2670*/  SHF.R.U32.HI R20, RZ, 0x17, R13.reuse ;  /* 0x00000017ff147819 */ /* 0x100fe2000001160d */
[----:B------:R-:W-:Y:S01]  /*2680*/  BSSY.RECONVERGENT B2, `(.L_x_30) ;  /* 0x0000064000027945 */ /* 0x000fe20003800200 */
[----:B------:R-:W-:Y:S01]  /*2690*/  SHF.R.U32.HI R19, RZ, 0x17, R8 ;  /* 0x00000017ff137819 */ /* 0x000fe20000011608 */
[----:B------:R-:W-:Y:S01]  /*26a0*/  IMAD.MOV.U32 R23, RZ, RZ, R13 ;  /* 0x000000ffff177224 */ /* 0x000fe200078e000d */
[----:B------:R-:W-:Y:S02]  /*26b0*/  LOP3.LUT R20, R20, 0xff, RZ, 0xc0, !PT ;  /* 0x000000ff14147812 */ /* 0x000fe400078ec0ff */
[----:B------:R-:W-:Y:S02]  /*26c0*/  LOP3.LUT R26, R19, 0xff, RZ, 0xc0, !PT ;  /* 0x000000ff131a7812 */ /* 0x000fe400078ec0ff */
[----:B------:R-:W-:Y:S02]  /*26d0*/  IADD3 R25, PT, PT, R20, -0x1, RZ ;  /* 0xffffffff14197810 */ /* 0x000fe40007ffe0ff */
[----:B------:R-:W-:Y:S01]  /*26e0*/  MOV R22, R8 ;  /* 0x0000000800167202 */ /* 0x000fe20000000f00 */
[----:B------:R-:W-:Y:S01]  /*26f0*/  VIADD R24, R26, 0xffffffff ;  /* 0xffffffff1a187836 */ /* 0x000fe20000000000 */
[----:B------:R-:W-:-:S04]  /*2700*/  ISETP.GT.U32.AND P1, PT, R25, 0xfd, PT ;  /* 0x000000fd1900780c */ /* 0x000fc80003f24070 */
[----:B------:R-:W-:-:S13]  /*2710*/  ISETP.GT.U32.OR P1, PT, R24, 0xfd, P1 ;  /* 0x000000fd1800780c */ /* 0x000fda0000f24470 */
[----:B------:R-:W-:Y:S01]  /*2720*/  @!P1 MOV R19, RZ ;  /* 0x000000ff00139202 */ /* 0x000fe20000000f00 */
[----:B------:R-:W-:Y:S06]  /*2730*/  @!P1 BRA `(.L_x_31) ;  /* 0x00000000005c9947 */ /* 0x000fec0003800000 */
[----:B------:R-:W-:Y:S02]  /*2740*/  FSETP.GTU.FTZ.AND P1, PT, |R8|, +INF , PT ;  /* 0x7f8000000800780b */ /* 0x000fe40003f3c200 */
[----:B------:R-:W-:-:S04]  /*2750*/  FSETP.GTU.FTZ.AND P2, PT, |R13|, +INF , PT ;  /* 0x7f8000000d00780b */ /* 0x000fc80003f5c200 */
[----:B------:R-:W-:-:S13]  /*2760*/  PLOP3.LUT P1, PT, P1, P2, PT, 0xf8, 0x8f ;  /* 0x00000000008f781c */ /* 0x000fda0000f25f70 */
[----:B------:R-:W-:Y:S05]  /*2770*/  @P1 BRA `(.L_x_32) ;  /* 0x00000004004c1947 */ /* 0x000fea0003800000 */
[----:B------:R-:W-:-:S13]  /*2780*/  LOP3.LUT P1, RZ, R23, 0x7fffffff, R22, 0xc8, !PT ;  /* 0x7fffffff17ff7812 */ /* 0x000fda000782c816 */
[----:B------:R-:W-:Y:S05]  /*2790*/  @!P1 BRA `(.L_x_33) ;  /* 0x00000004003c9947 */ /* 0x000fea0003800000 */
[C---:B------:R-:W-:Y:S02]  /*27a0*/  FSETP.NEU.FTZ.AND P3, PT, |R8|.reuse, +INF , PT ;  /* 0x7f8000000800780b */ /* 0x040fe40003f7d200 */
[----:B------:R-:W-:Y:S02]  /*27b0*/  FSETP.NEU.FTZ.AND P2, PT, |R13|, +INF , PT ;  /* 0x7f8000000d00780b */ /* 0x000fe40003f5d200 */
[----:B------:R-:W-:-:S11]  /*27c0*/  FSETP.NEU.FTZ.AND P1, PT, |R8|, +INF , PT ;  /* 0x7f8000000800780b */ /* 0x000fd60003f3d200 */
[----:B------:R-:W-:Y:S05]  /*27d0*/  @!P2 BRA !P3, `(.L_x_33) ;  /* 0x00000004002ca947 */ /* 0x000fea0005800000 */
[----:B------:R-:W-:-:S04]  /*27e0*/  LOP3.LUT P3, RZ, R22, 0x7fffffff, RZ, 0xc0, !PT ;  /* 0x7fffffff16ff7812 */ /* 0x000fc8000786c0ff */
[----:B------:R-:W-:-:S13]  /*27f0*/  PLOP3.LUT P2, PT, P2, P3, PT, 0x2f, 0xf2 ;  /* 0x0000000000f2781c */ /* 0x000fda0001746577 */
[----:B------:R-:W-:Y:S05]  /*2800*/  @P2 BRA `(.L_x_34) ;  /* 0x0000000400182947 */ /* 0x000fea0003800000 */
[----:B------:R-:W-:-:S04]  /*2810*/  LOP3.LUT P2, RZ, R23, 0x7fffffff, RZ, 0xc0, !PT ;  /* 0x7fffffff17ff7812 */ /* 0x000fc8000784c0ff */
[----:B------:R-:W-:-:S13]  /*2820*/  PLOP3.LUT P1, PT, P1, P2, PT, 0x2f, 0xf2 ;  /* 0x0000000000f2781c */ /* 0x000fda0000f24577 */
[----:B------:R-:W-:Y:S05]  /*2830*/  @P1 BRA `(.L_x_35) ;  /* 0x0000000400001947 */ /* 0x000fea0003800000 */
[----:B------:R-:W-:Y:S02]  /*2840*/  ISETP.GE.AND P1, PT, R24, RZ, PT ;  /* 0x000000ff1800720c */ /* 0x000fe40003f26270 */
[----:B------:R-:W-:-:S11]  /*2850*/  ISETP.GE.AND P2, PT, R25, RZ, PT ;  /* 0x000000ff1900720c */ /* 0x000fd60003f46270 */
[----:B------:R-:W-:Y:S01]  /*2860*/  @P1 IMAD.MOV.U32 R19, RZ, RZ, RZ ;  /* 0x000000ffff131224 */ /* 0x000fe200078e00ff */
[----:B------:R-:W-:Y:S01]  /*2870*/  @!P1 MOV R19, 0xffffffc0 ;  /* 0xffffffc000139802 */ /* 0x000fe20000000f00 */
[----:B------:R-:W-:Y:S01]  /*2880*/  @!P1 FFMA R22, R8, 1.84467440737095516160e+19, RZ ;  /* 0x5f80000008169823 */ /* 0x000fe200000000ff */
[----:B------:R-:W-:-:S03]  /*2890*/  @!P2 FFMA R23, R13, 1.84467440737095516160e+19, RZ ;  /* 0x5f8000000d17a823 */ /* 0x000fc600000000ff */
[----:B------:R-:W-:-:S07]  /*28a0*/  @!P2 VIADD R19, R19, 0x40 ;  /* 0x000000401313a836 */ /* 0x000fce0000000000 */
.L_x_31:
[----:B------:R-:W-:Y:S01]  /*28b0*/  LEA R8, R20, 0xc0800000, 0x17 ;  /* 0xc080000014087811 */ /* 0x000fe200078eb8ff */
[----:B------:R-:W-:Y:S01]  /*28c0*/  VIADD R13, R26, 0xffffff81 ;  /* 0xffffff811a0d7836 */ /* 0x000fe20000000000 */
[----:B------:R-:W-:Y:S02]  /*28d0*/  BSSY.RECONVERGENT B3, `(.L_x_36) ;  /* 0x0000035000037945 */ /* 0x000fe40003800200 */
[----:B------:R-:W-:Y:S01]  /*28e0*/  IADD3 R23, PT, PT, -R8, R23, RZ ;  /* 0x0000001708177210 */ /* 0x000fe20007ffe1ff */
[C---:B------:R-:W-:Y:S01]  /*28f0*/  IMAD R8, R13.reuse, -0x800000, R22 ;  /* 0xff8000000d087824 */ /* 0x040fe200078e0216 */
[----:B------:R-:W-:Y:S02]  /*2900*/  IADD3 R20, PT, PT, R13, 0x7f, -R20 ;  /* 0x0000007f0d147810 */ /* 0x000fe40007ffe814 */
[----:B------:R-:W0:Y:S01]  /*2910*/  MUFU.RCP R24, R23 ;  /* 0x0000001700187308 */ /* 0x000e220000001000 */
[----:B------:R-:W-:Y:S01]  /*2920*/  FADD.FTZ R25, -R23, -RZ ;  /* 0x800000ff17197221 */ /* 0x000fe20000010100 */
[----:B------:R-:W-:-:S03]  /*2930*/  IADD3 R20, PT, PT, R20, R19, RZ ;  /* 0x0000001314147210 */ /* 0x000fc60007ffe0ff */
[----:B0-----:R-:W-:-:S04]  /*2940*/  FFMA R27, R24, R25, 1 ;  /* 0x3f800000181b7423 */ /* 0x001fc80000000019 */
[----:B------:R-:W-:-:S04]  /*2950*/  FFMA R29, R24, R27, R24 ;  /* 0x0000001b181d7223 */ /* 0x000fc80000000018 */
[----:B------:R-:W-:-:S04]  /*2960*/  FFMA R22, R8, R29, RZ ;  /* 0x0000001d08167223 */ /* 0x000fc800000000ff */
[----:B------:R-:W-:-:S04]  /*2970*/  FFMA R27, R25, R22, R8 ;  /* 0x00000016191b7223 */ /* 0x000fc80000000008 */
[----:B------:R-:W-:-:S04]  /*2980*/  FFMA R22, R29, R27, R22 ;  /* 0x0000001b1d167223 */ /* 0x000fc80000000016 */
[----:B------:R-:W-:-:S04]  /*2990*/  FFMA R25, R25, R22, R8 ;  /* 0x0000001619197223 */ /* 0x000fc80000000008 */
[----:B------:R-:W-:-:S05]  /*29a0*/  FFMA R8, R29, R25, R22 ;  /* 0x000000191d087223 */ /* 0x000fca0000000016 */
[----:B------:R-:W-:-:S04]  /*29b0*/  SHF.R.U32.HI R13, RZ, 0x17, R8 ;  /* 0x00000017ff0d7819 */ /* 0x000fc80000011608 */
[----:B------:R-:W-:-:S05]  /*29c0*/  LOP3.LUT R13, R13, 0xff, RZ, 0xc0, !PT ;  /* 0x000000ff0d0d7812 */ /* 0x000fca00078ec0ff */
[----:B------:R-:W-:-:S05]  /*29d0*/  IMAD.IADD R23, R13, 0x1, R20 ;  /* 0x000000010d177824 */ /* 0x000fca00078e0214 */
[----:B------:R-:W-:-:S04]  /*29e0*/  IADD3 R13, PT, PT, R23, -0x1, RZ ;  /* 0xffffffff170d7810 */ /* 0x000fc80007ffe0ff */
[----:B------:R-:W-:-:S13]  /*29f0*/  ISETP.GE.U32.AND P1, PT, R13, 0xfe, PT ;  /* 0x000000fe0d00780c */ /* 0x000fda0003f26070 */
[----:B------:R-:W-:Y:S05]  /*2a00*/  @!P1 BRA `(.L_x_37) ;  /* 0x0000000000809947 */ /* 0x000fea0003800000 */
[----:B------:R-:W-:-:S13]  /*2a10*/  ISETP.GT.AND P1, PT, R23, 0xfe, PT ;  /* 0x000000fe1700780c */ /* 0x000fda0003f24270 */
[----:B------:R-:W-:Y:S05]  /*2a20*/  @P1 BRA `(.L_x_38) ;  /* 0x00000000006c1947 */ /* 0x000fea0003800000 */
[----:B------:R-:W-:-:S13]  /*2a30*/  ISETP.GE.AND P1, PT, R23, 0x1, PT ;  /* 0x000000011700780c */ /* 0x000fda0003f26270 */
[----:B------:R-:W-:Y:S05]  /*2a40*/  @P1 BRA `(.L_x_39) ;  /* 0x0000000000741947 */ /* 0x000fea0003800000 */
[----:B------:R-:W-:Y:S02]  /*2a50*/  ISETP.GE.AND P1, PT, R23, -0x18, PT ;  /* 0xffffffe81700780c */ /* 0x000fe40003f26270 */
[----:B------:R-:W-:-:S11]  /*2a60*/  LOP3.LUT R8, R8, 0x80000000, RZ, 0xc0, !PT ;  /* 0x8000000008087812 */ /* 0x000fd600078ec0ff */
[----:B------:R-:W-:Y:S05]  /*2a70*/  @!P1 BRA `(.L_x_39) ;  /* 0x0000000000689947 */ /* 0x000fea0003800000 */
[CCC-:B------:R-:W-:Y:S01]  /*2a80*/  FFMA.RZ R13, R29.reuse, R25.reuse, R22.reuse ;  /* 0x000000191d0d7223 */ /* 0x1c0fe2000000c016 */
[-CC-:B------:R-:W-:Y:S01]  /*2a90*/  FFMA.RM R20, R29, R25.reuse, R22.reuse ;  /* 0x000000191d147223 */ /* 0x180fe20000004016 */
[C---:B------:R-:W-:Y:S02]  /*2aa0*/  ISETP.NE.AND P3, PT, R23.reuse, RZ, PT ;  /* 0x000000ff1700720c */ /* 0x040fe40003f65270 */
[----:B------:R-:W-:Y:S02]  /*2ab0*/  ISETP.NE.AND P2, PT, R23, RZ, PT ;  /* 0x000000ff1700720c */ /* 0x000fe40003f45270 */
[----:B------:R-:W-:Y:S01]  /*2ac0*/  LOP3.LUT R19, R13, 0x7fffff, RZ, 0xc0, !PT ;  /* 0x007fffff0d137812 */ /* 0x000fe200078ec0ff */
[----:B------:R-:W-:Y:S01]  /*2ad0*/  FFMA.RP R13, R29, R25, R22 ;  /* 0x000000191d0d7223 */ /* 0x000fe20000008016 */
[C---:B------:R-:W-:Y:S01]  /*2ae0*/  VIADD R22, R23.reuse, 0x20 ;  /* 0x0000002017167836 */ /* 0x040fe20000000000 */
[----:B------:R-:W-:Y:S02]  /*2af0*/  IADD3 R23, PT, PT, -R23, RZ, RZ ;  /* 0x000000ff17177210 */ /* 0x000fe40007ffe1ff */
[----:B------:R-:W-:-:S02]  /*2b00*/  LOP3.LUT R19, R19, 0x800000, RZ, 0xfc, !PT ;  /* 0x0080000013137812 */ /* 0x000fc400078efcff */
[----:B------:R-:W-:Y:S02]  /*2b10*/  FSETP.NEU.FTZ.AND P1, PT, R13, R20, PT ;  /* 0x000000140d00720b */ /* 0x000fe40003f3d000 */
[----:B------:R-:W-:Y:S02]  /*2b20*/  SHF.L.U32 R22, R19, R22, RZ ;  /* 0x0000001613167219 */ /* 0x000fe400000006ff */
[----:B------:R-:W-:Y:S02]  /*2b30*/  SEL R20, R23, RZ, P3 ;  /* 0x000000ff17147207 */ /* 0x000fe40001800000 */
[----:B------:R-:W-:Y:S02]  /*2b40*/  ISETP.NE.AND P2, PT, R22, RZ, P2 ;  /* 0x000000ff1600720c */ /* 0x000fe40001745270 */
[----:B------:R-:W-:Y:S02]  /*2b50*/  SHF.R.U32.HI R20, RZ, R20, R19 ;  /* 0x00000014ff147219 */ /* 0x000fe40000011613 */
[----:B------:R-:W-:-:S02]  /*2b60*/  PLOP3.LUT P1, PT, P1, P2, PT, 0xf8, 0x8f ;  /* 0x00000000008f781c */ /* 0x000fc40000f25f70 */
[----:B------:R-:W-:Y:S02]  /*2b70*/  SHF.R.U32.HI R22, RZ, 0x1, R20 ;  /* 0x00000001ff167819 */ /* 0x000fe40000011614 */
[----:B------:R-:W-:-:S04]  /*2b80*/  SEL R13, RZ, 0x1, !P1 ;  /* 0x00000001ff0d7807 */ /* 0x000fc80004800000 */
[----:B------:R-:W-:-:S04]  /*2b90*/  LOP3.LUT R13, R13, 0x1, R22, 0xf8, !PT ;  /* 0x000000010d0d7812 */ /* 0x000fc800078ef816 */
[----:B------:R-:W-:-:S05]  /*2ba0*/  LOP3.LUT R13, R13, R20, RZ, 0xc0, !PT ;  /* 0x000000140d0d7212 */ /* 0x000fca00078ec0ff */
[----:B------:R-:W-:-:S05]  /*2bb0*/  IMAD.IADD R13, R22, 0x1, R13 ;  /* 0x00000001160d7824 */ /* 0x000fca00078e020d */
[----:B------:R-:W-:Y:S01]  /*2bc0*/  LOP3.LUT R8, R13, R8, RZ, 0xfc, !PT ;  /* 0x000000080d087212 */ /* 0x000fe200078efcff */
[----:B------:R-:W-:Y:S06]  /*2bd0*/  BRA `(.L_x_39) ;  /* 0x0000000000107947 */ /* 0x000fec0003800000 */
.L_x_38:
[----:B------:R-:W-:-:S04]  /*2be0*/  LOP3.LUT R8, R8, 0x80000000, RZ, 0xc0, !PT ;  /* 0x8000000008087812 */ /* 0x000fc800078ec0ff */
[----:B------:R-:W-:Y:S01]  /*2bf0*/  LOP3.LUT R8, R8, 0x7f800000, RZ, 0xfc, !PT ;  /* 0x7f80000008087812 */ /* 0x000fe200078efcff */
[----:B------:R-:W-:Y:S06]  /*2c00*/  BRA `(.L_x_39) ;  /* 0x0000000000047947 */ /* 0x000fec0003800000 */
.L_x_37:
[----:B------:R-:W-:-:S07]  /*2c10*/  LEA R8, R20, R8, 0x17 ;  /* 0x0000000814087211 */ /* 0x000fce00078eb8ff */
.L_x_39:
[----:B------:R-:W-:Y:S05]  /*2c20*/  BSYNC.RECONVERGENT B3 ;  /* 0x0000000000037941 */ /* 0x000fea0003800200 */
.L_x_36:
[----:B------:R-:W-:Y:S05]  /*2c30*/  BRA `(.L_x_40) ;  /* 0x0000000000207947 */ /* 0x000fea0003800000 */
.L_x_35:
[----:B------:R-:W-:-:S04]  /*2c40*/  LOP3.LUT R8, R23, 0x80000000, R22, 0x48, !PT ;  /* 0x8000000017087812 */ /* 0x000fc800078e4816 */
[----:B------:R-:W-:Y:S01]  /*2c50*/  LOP3.LUT R8, R8, 0x7f800000, RZ, 0xfc, !PT ;  /* 0x7f80000008087812 */ /* 0x000fe200078efcff */
[----:B------:R-:W-:Y:S06]  /*2c60*/  BRA `(.L_x_40) ;  /* 0x0000000000147947 */ /* 0x000fec0003800000 */
.L_x_34:
[----:B------:R-:W-:Y:S01]  /*2c70*/  LOP3.LUT R8, R23, 0x80000000, R22, 0x48, !PT ;  /* 0x8000000017087812 */ /* 0x000fe200078e4816 */
[----:B------:R-:W-:Y:S06]  /*2c80*/  BRA `(.L_x_40) ;  /* 0x00000000000c7947 */ /* 0x000fec0003800000 */
.L_x_33:
[----:B------:R-:W0:Y:S01]  /*2c90*/  MUFU.RSQ R8, -QNAN ;  /* 0xffc0000000087908 */ /* 0x000e220000001400 */
[----:B------:R-:W-:Y:S05]  /*2ca0*/  BRA `(.L_x_40) ;  /* 0x0000000000047947 */ /* 0x000fea0003800000 */
.L_x_32:
[----:B------:R-:W-:-:S07]  /*2cb0*/  FADD.FTZ R8, R8, R13 ;  /* 0x0000000d08087221 */ /* 0x000fce0000010000 */
.L_x_40:
[----:B------:R-:W-:Y:S05]  /*2cc0*/  BSYNC.RECONVERGENT B2 ;  /* 0x0000000000027941 */ /* 0x000fea0003800200 */
.L_x_30:
[----:B------:R-:W-:-:S04]  /*2cd0*/  HFMA2 R19, -RZ, RZ, 0, 0 ;  /* 0x00000000ff137431 */ /* 0x000fc800000001ff */
[----:B0-----:R-:W-:Y:S05]  /*2ce0*/  RET.REL.NODEC R18 `(_Z16lu_decompositionPfS_S_i) ;  /* 0xffffffd012c47950 */ /* 0x001fea0003c3ffff */
.L_x_41:
[----:B------:R-:W-:-:S00]  /*2cf0*/  BRA `(.L_x_41) ;  /* 0xfffffffc00fc7947 */ /* 0x000fc0000383ffff */
[----:B------:R-:W-:-:S00]  /*2d00*/  NOP ;  /* 0x0000000000007918 */ /* 0x000fc00000000000 */
[----:B------:R-:W-:-:S00]  /*2d10*/  NOP ;  /* 0x0000000000007918 */ /* 0x000fc00000000000 */
[----:B------:R-:W-:-:S00]  /*2d20*/  NOP ;  /* 0x0000000000007918 */ /* 0x000fc00000000000 */
[----:B------:R-:W-:-:S00]  /*2d30*/  NOP ;  /* 0x0000000000007918 */ /* 0x000fc00000000000 */
[----:B------:R-:W-:-:S00]  /*2d40*/  NOP ;  /* 0x0000000000007918 */ /* 0x000fc00000000000 */
[----:B------:R-:W-:-:S00]  /*2d50*/  NOP ;  /* 0x0000000000007918 */ /* 0x000fc00000000000 */
[----:B------:R-:W-:-:S00]  /*2d60*/  NOP ;  /* 0x0000000000007918 */ /* 0x000fc00000000000 */
[----:B------:R-:W-:-:S00]  /*2d70*/  NOP ;  /* 0x0000000000007918 */ /* 0x000fc00000000000 */
.L_x_42:


//--------------------- .nv.shared.reserved.0     --------------------------
	.section	.nv.shared.reserved.0,"aw",@nobits
	.weak		__nv_reservedSMEM_offset_0_alias
	.size		__nv_reservedSMEM_offset_0_alias, 0, 64
	.other		__nv_reservedSMEM_offset_0_alias,@"STO_CUDA_RESERVED_SHARED STV_DEFAULT"
__nv_reservedSMEM_offset_0_alias:
	.zero		0
	.zero		64


//--------------------- .nv.constant0._Z16lu_decompositionPfS_S_i --------------------------
	.section	.nv.constant0._Z16lu_decompositionPfS_S_i,"a",@progbits
	.sectionflags	@""
	.align	4
.nv.constant0._Z16lu_decompositionPfS_S_i:
	.zero		924


//--------------------- SYMBOLS --------------------------

	.type		.nv.reservedSmem.offset0,@object
	.size		.nv.reservedSmem.offset0,0x4
